	.headerflags	@"EF_CUDA_TEXMODE_UNIFIED EF_CUDA_64BIT_ADDRESS EF_CUDA_SM86 EF_CUDA_VIRTUAL_SM(EF_CUDA_SM86)"
	.elftype	@"ET_EXEC"


//--------------------- .nv.info                  --------------------------
	.section	.nv.info,"",@"SHT_CUDA_INFO"
	.align	4


	//----- nvinfo : EIATTR_REGCOUNT
	.align		4
        /*0000*/ 	.byte	0x04, 0x2f
        /*0002*/ 	.short	(.L_1 - .L_0)
	.align		4
.L_0:
        /*0004*/ 	.word	index@(triton_mm)
        /*0008*/ 	.word	0x000000f4


	//----- nvinfo : EIATTR_MAX_STACK_SIZE
	.align		4
.L_1:
        /*000c*/ 	.byte	0x04, 0x23
        /*000e*/ 	.short	(.L_3 - .L_2)
	.align		4
.L_2:
        /*0010*/ 	.word	index@(triton_mm)
        /*0014*/ 	.word	0x00000000


	//----- nvinfo : EIATTR_MIN_STACK_SIZE
	.align		4
.L_3:
        /*0018*/ 	.byte	0x04, 0x12
        /*001a*/ 	.short	(.L_5 - .L_4)
	.align		4
.L_4:
        /*001c*/ 	.word	index@(triton_mm)
        /*0020*/ 	.word	0x00000000


	//----- nvinfo : EIATTR_FRAME_SIZE
	.align		4
.L_5:
        /*0024*/ 	.byte	0x04, 0x11
        /*0026*/ 	.short	(.L_7 - .L_6)
	.align		4
.L_6:
        /*0028*/ 	.word	index@(triton_mm)
        /*002c*/ 	.word	0x00000000
.L_7:


//--------------------- .nv.info.triton_mm        --------------------------
	.section	.nv.info.triton_mm,"",@"SHT_CUDA_INFO"
	.align	4


	//----- nvinfo : EIATTR_CUDA_API_VERSION
	.align		4
        /*0000*/ 	.byte	0x04, 0x37
        /*0002*/ 	.short	(.L_9 - .L_8)
.L_8:
        /*0004*/ 	.word	0x0000007b


	//----- nvinfo : EIATTR_SW2861232_WAR
	.align		4
.L_9:
        /*0008*/ 	.byte	0x01, 0x35
	.zero		2


	//----- nvinfo : EIATTR_PARAM_CBANK
	.align		4
        /*000c*/ 	.byte	0x04, 0x0a
        /*000e*/ 	.short	(.L_11 - .L_10)
	.align		4
.L_10:
        /*0010*/ 	.word	index@(.nv.constant0.triton_mm)
        /*0014*/ 	.short	0x0160
        /*0016*/ 	.short	0x001c


	//----- nvinfo : EIATTR_CBANK_PARAM_SIZE
	.align		4
.L_11:
        /*0018*/ 	.byte	0x03, 0x19
        /*001a*/ 	.short	0x001c


	//----- nvinfo : EIATTR_KPARAM_INFO
	.align		4
        /*001c*/ 	.byte	0x04, 0x17
        /*001e*/ 	.short	(.L_13 - .L_12)
.L_12:
        /*0020*/ 	.word	0x00000000
        /*0024*/ 	.short	0x0003
        /*0026*/ 	.short	0x0018
        /*0028*/ 	.byte	0x00, 0xf0, 0x11, 0x00


	//----- nvinfo : EIATTR_KPARAM_INFO
	.align		4
.L_13:
        /*002c*/ 	.byte	0x04, 0x17
        /*002e*/ 	.short	(.L_15 - .L_14)
.L_14:
        /*0030*/ 	.word	0x00000000
        /*0034*/ 	.short	0x0002
        /*0036*/ 	.short	0x0010
        /*0038*/ 	.byte	0x00, 0xf0, 0x21, 0x00


	//----- nvinfo : EIATTR_KPARAM_INFO
	.align		4
.L_15:
        /*003c*/ 	.byte	0x04, 0x17
        /*003e*/ 	.short	(.L_17 - .L_16)
.L_16:
        /*0040*/ 	.word	0x00000000
        /*0044*/ 	.short	0x0001
        /*0046*/ 	.short	0x0008
        /*0048*/ 	.byte	0x00, 0xf0, 0x21, 0x00


	//----- nvinfo : EIATTR_KPARAM_INFO
	.align		4
.L_17:
        /*004c*/ 	.byte	0x04, 0x17
        /*004e*/ 	.short	(.L_19 - .L_18)
.L_18:
        /*0050*/ 	.word	0x00000000
        /*0054*/ 	.short	0x0000
        /*0056*/ 	.short	0x0000
        /*0058*/ 	.byte	0x00, 0xf0, 0x21, 0x00


	//----- nvinfo : EIATTR_MAXREG_COUNT
	.align		4
.L_19:
        /*005c*/ 	.byte	0x03, 0x1b
        /*005e*/ 	.short	0x00ff


	//----- nvinfo : EIATTR_EXIT_INSTR_OFFSETS
	.align		4
        /*0060*/ 	.byte	0x04, 0x1c
        /*0062*/ 	.short	(.L_21 - .L_20)


	//   ....[0]....
.L_20:
        /*0064*/ 	.word	0x00000040


	//   ....[1]....
        /*0068*/ 	.word	0x0000a350


	//   ....[2]....
        /*006c*/ 	.word	0x0000a3a0


	//----- nvinfo : EIATTR_MAX_THREADS
	.align		4
.L_21:
        /*0070*/ 	.byte	0x04, 0x05
        /*0072*/ 	.short	(.L_23 - .L_22)
.L_22:
        /*0074*/ 	.word	0x00000100
        /*0078*/ 	.word	0x00000001
        /*007c*/ 	.word	0x00000001
.L_23:


//--------------------- .nv.rel.action            --------------------------
	.section	.nv.rel.action,"",@"SHT_CUDA_RELOCINFO"
	.align	8
	.sectionentsize	8
        /*0000*/ 	.byte	0x73, 0x00, 0x00, 0x00, 0x00, 0x00, 0x00, 0x00, 0x00, 0x00, 0x00, 0x11, 0x25, 0x00, 0x05, 0x36


//--------------------- .nv.constant0.triton_mm   --------------------------
	.section	.nv.constant0.triton_mm,"a",@progbits
	.align	4
.nv.constant0.triton_mm:
	.zero		380


//--------------------- .text.triton_mm           --------------------------
	.section	.text.triton_mm,"ax",@progbits
	.sectionflags	@"SHF_BARRIERS=1"
	.sectioninfo	@"SHI_REGISTERS=244"
	.align	128
        .global         triton_mm
        .type           triton_mm,@function
        .size           triton_mm,(.L_x_3 - triton_mm)
        .other          triton_mm,@"STO_CUDA_ENTRY STV_DEFAULT"
triton_mm:
.text.triton_mm:
[----:B------:R-:W-:-:S02]  /*0000*/  MOV R1, c[0x0][0x28] ;  /* 0x00000a0000017a02 */ /* 0x000fc40000000f00 */
[----:B------:R-:W-:-:S05]  /*0010*/  MOV R4, c[0x0][0x178] ;  /* 0x00005e0000047a02 */ /* 0x000fca0000000f00 */
[----:B------:R-:W-:-:S05]  /*0020*/  IMAD R0, R4, 0x1900, RZ ;  /* 0x0000190004007824 */ /* 0x000fca00078e02ff */
[----:B------:R-:W-:-:S13]  /*0030*/  ISETP.NE.AND P0, PT, R0, RZ, PT ;  /* 0x000000ff0000720c */ /* 0x000fda0003f05270 */
[----:B------:R-:W-:Y:S05]  /*0040*/  @!P0 EXIT ;  /* 0x000000000000894d */ /* 0x000fea0003800000 */
[----:B------:R-:W1:Y:S01]  /*0050*/  S2R R11, SR_CTAID.X ;  /* 0x00000000000b7919 */ /* 0x000e620000002500 */
[----:B------:R-:W-:Y:S01]  /*0060*/  IMAD R4, R4, 0x32, RZ ;  /* 0x0000003204047824 */ /* 0x000fe200078e02ff */
[----:B------:R-:W-:Y:S01]  /*0070*/  ULDC.64 UR4, c[0x0][0x118] ;  /* 0x0000460000047ab9 */ /* 0x000fe20000000a00 */
[----:B------:R-:W-:Y:S01]  /*0080*/  MOV R56, RZ ;  /* 0x000000ff00387202 */ /* 0x000fe20000000f00 */
[----:B------:R-:W2:Y:S01]  /*0090*/  S2R R58, SR_TID.X ;  /* 0x00000000003a7919 */ /* 0x000ea20000002100 */
[----:B------:R-:W-:Y:S01]  /*00a0*/  CS2R R32, SRZ ;  /* 0x0000000000207805 */ /* 0x000fe2000001ff00 */
[----:B------:R-:W-:Y:S01]  /*00b0*/  IADD3 R0, R4, 0x7f, RZ ;  /* 0x0000007f04007810 */ /* 0x000fe20007ffe0ff */
[----:B------:R-:W-:Y:S01]  /*00c0*/  CS2R R34, SRZ ;  /* 0x0000000000227805 */ /* 0x000fe2000001ff00 */
[----:B------:R-:W-:Y:S01]  /*00d0*/  IABS R17, R4 ;  /* 0x0000000400117213 */ /* 0x000fe20000000000 */
[----:B------:R-:W-:Y:S01]  /*00e0*/  CS2R R64, SRZ ;  /* 0x0000000000407805 */ /* 0x000fe2000001ff00 */
[----:B------:R-:W-:Y:S01]  /*00f0*/  SHF.R.S32.HI R3, RZ, 0x1f, R0 ;  /* 0x0000001fff037819 */ /* 0x000fe20000011400 */
[----:B------:R-:W-:Y:S01]  /*0100*/  CS2R R66, SRZ ;  /* 0x0000000000427805 */ /* 0x000fe2000001ff00 */
[----:B------:R-:W3:Y:S01]  /*0110*/  I2F.RP R9, R17 ;  /* 0x0000001100097306 */ /* 0x000ee20000209400 */
[----:B------:R-:W-:Y:S01]  /*0120*/  CS2R R60, SRZ ;  /* 0x00000000003c7805 */ /* 0x000fe2000001ff00 */
[----:B------:R-:W-:Y:S01]  /*0130*/  LEA.HI R3, R3, R0, RZ, 0x7 ;  /* 0x0000000003037211 */ /* 0x000fe200078f38ff */
[----:B------:R-:W-:Y:S01]  /*0140*/  CS2R R62, SRZ ;  /* 0x00000000003e7805 */ /* 0x000fe2000001ff00 */
        /* <DEDUP_REMOVED lines=8> */
[----:B-1----:R-:W-:Y:S01]  /*01d0*/  SHF.R.S32.HI R2, RZ, 0x1f, R11 ;  /* 0x0000001fff027819 */ /* 0x002fe2000001140b */
[----:B------:R-:W-:Y:S01]  /*01e0*/  CS2R R88, SRZ ;  /* 0x0000000000587805 */ /* 0x000fe2000001ff00 */
[----:B------:R-:W-:Y:S01]  /*01f0*/  ISETP.GE.AND P2, PT, R11, RZ, PT ;  /* 0x000000ff0b00720c */ /* 0x000fe20003f46270 */
[----:B------:R-:W-:Y:S01]  /*0200*/  CS2R R90, SRZ ;  /* 0x00000000005a7805 */ /* 0x000fe2000001ff00 */
[----:B------:R-:W-:Y:S01]  /*0210*/  LEA.HI R2, R2, R11, RZ, 0x3 ;  /* 0x0000000b02027211 */ /* 0x000fe200078f18ff */
[----:B---3--:R-:W-:Y:S01]  /*0220*/  MUFU.RCP R9, R9 ;  /* 0x0000000900097308 */ /* 0x008fe20000001000 */
[----:B--2---:R-:W-:Y:S01]  /*0230*/  SHF.L.U32 R57, R58, 0x2, RZ ;  /* 0x000000023a397819 */ /* 0x004fe200000006ff */
[----:B------:R-:W-:Y:S01]  /*0240*/  CS2R R84, SRZ ;  /* 0x0000000000547805 */ /* 0x000fe2000001ff00 */
[----:B------:R-:W-:Y:S01]  /*0250*/  LOP3.LUT R0, R2, 0xfffffff8, RZ, 0xc0, !PT ;  /* 0xfffffff802007812 */ /* 0x000fe200078ec0ff */
[----:B------:R-:W-:Y:S01]  /*0260*/  CS2R R86, SRZ ;  /* 0x0000000000567805 */ /* 0x000fe2000001ff00 */
[----:B------:R-:W-:Y:S01]  /*0270*/  LOP3.LUT R55, R57, 0x1c, RZ, 0xc0, !PT ;  /* 0x0000001c39377812 */ /* 0x000fe200078ec0ff */
[----:B------:R-:W-:Y:S01]  /*0280*/  CS2R R92, SRZ ;  /* 0x00000000005c7805 */ /* 0x000fe2000001ff00 */
[----:B------:R-:W-:Y:S01]  /*0290*/  LEA.HI.SX32 R3, R3, -R0, 0x19 ;  /* 0x8000000003037211 */ /* 0x000fe200078fcaff */
[----:B------:R-:W-:Y:S01]  /*02a0*/  CS2R R94, SRZ ;  /* 0x00000000005e7805 */ /* 0x000fe2000001ff00 */
[----:B------:R-:W-:Y:S01]  /*02b0*/  SHF.L.U32 R38, R55, 0x2, RZ ;  /* 0x0000000237267819 */ /* 0x000fe200000006ff */
[----:B------:R-:W-:Y:S01]  /*02c0*/  CS2R R96, SRZ ;  /* 0x0000000000607805 */ /* 0x000fe2000001ff00 */
[----:B------:R-:W-:Y:S01]  /*02d0*/  IMNMX R5, R3, 0x8, PT ;  /* 0x0000000803057817 */ /* 0x000fe20003800200 */
[----:B------:R-:W-:Y:S01]  /*02e0*/  CS2R R98, SRZ ;  /* 0x0000000000627805 */ /* 0x000fe2000001ff00 */
[----:B------:R-:W-:Y:S01]  /*02f0*/  CS2R R104, SRZ ;  /* 0x0000000000687805 */ /* 0x000fe2000001ff00 */
[----:B------:R-:W-:Y:S01]  /*0300*/  CS2R R106, SRZ ;  /* 0x00000000006a7805 */ /* 0x000fe2000001ff00 */
[-C--:B------:R-:W-:Y:S01]  /*0310*/  IABS R13, R5.reuse ;  /* 0x00000005000d7213 */ /* 0x080fe20000000000 */
[----:B------:R-:W-:Y:S01]  /*0320*/  CS2R R108, SRZ ;  /* 0x00000000006c7805 */ /* 0x000fe2000001ff00 */
[----:B------:R-:W-:Y:S01]  /*0330*/  IABS R10, R5 ;  /* 0x00000005000a7213 */ /* 0x000fe20000000000 */
[----:B------:R-:W-:Y:S01]  /*0340*/  CS2R R110, SRZ ;  /* 0x00000000006e7805 */ /* 0x000fe2000001ff00 */
[----:B------:R-:W1:Y:S01]  /*0350*/  I2F.RP R6, R13 ;  /* 0x0000000d00067306 */ /* 0x000e620000209400 */
[----:B------:R-:W-:-:S02]  /*0360*/  LOP3.LUT R57, R57, 0x7c, RZ, 0xc0, !PT ;  /* 0x0000007c39397812 */ /* 0x000fc400078ec0ff */
[----:B------:R-:W-:-:S05]  /*0370*/  IADD3 R15, RZ, -R10, RZ ;  /* 0x8000000aff0f7210 */ /* 0x000fca0007ffe0ff */
[----:B-1----:R-:W1:Y:S02]  /*0380*/  MUFU.RCP R6, R6 ;  /* 0x0000000600067308 */ /* 0x002e640000001000 */
[----:B-1----:R-:W-:Y:S02]  /*0390*/  IADD3 R2, R6, 0xffffffe, RZ ;  /* 0x0ffffffe06027810 */ /* 0x002fe40007ffe0ff */
[----:B------:R-:W-:-:S04]  /*03a0*/  IADD3 R6, -R0, R11, RZ ;  /* 0x0000000b00067210 */ /* 0x000fc80007ffe1ff */
[----:B------:R1:W2:Y:S01]  /*03b0*/  F2I.FTZ.U32.TRUNC.NTZ R3, R2 ;  /* 0x0000000200037305 */ /* 0x0002a2000021f000 */
[----:B------:R-:W-:Y:S02]  /*03c0*/  IABS R10, R6 ;  /* 0x00000006000a7213 */ /* 0x000fe40000000000 */
[----:B------:R-:W-:-:S04]  /*03d0*/  LOP3.LUT R6, R6, R5, RZ, 0x3c, !PT ;  /* 0x0000000506067212 */ /* 0x000fc800078e3cff */
[----:B------:R-:W-:Y:S02]  /*03e0*/  ISETP.GE.AND P4, PT, R6, RZ, PT ;  /* 0x000000ff0600720c */ /* 0x000fe40003f86270 */
[----:B-1----:R-:W-:Y:S02]  /*03f0*/  MOV R2, RZ ;  /* 0x000000ff00027202 */ /* 0x002fe40000000f00 */
[----:B--2---:R-:W-:-:S05]  /*0400*/  IADD3 R8, RZ, -R3, RZ ;  /* 0x80000003ff087210 */ /* 0x004fca0007ffe0ff */
[----:B------:R-:W-:Y:S01]  /*0410*/  IMAD R7, R8, R13, RZ ;  /* 0x0000000d08077224 */ /* 0x000fe200078e02ff */
[----:B------:R-:W-:-:S03]  /*0420*/  IABS R8, R11 ;  /* 0x0000000b00087213 */ /* 0x000fc60000000000 */
[----:B------:R-:W-:Y:S01]  /*0430*/  IMAD.HI.U32 R3, R3, R7, R2 ;  /* 0x0000000703037227 */ /* 0x000fe200078e0002 */
[----:B------:R-:W-:-:S05]  /*0440*/  MOV R7, R8 ;  /* 0x0000000800077202 */ /* 0x000fca0000000f00 */
[----:B------:R-:W-:-:S04]  /*0450*/  IMAD.HI.U32 R2, R3, R7, RZ ;  /* 0x0000000703027227 */ /* 0x000fc800078e00ff */
[-C--:B------:R-:W-:Y:S02]  /*0460*/  IMAD R2, R2, R15.reuse, R7 ;  /* 0x0000000f02027224 */ /* 0x080fe400078e0207 */
[----:B------:R-:W-:Y:S01]  /*0470*/  IMAD.HI.U32 R8, R3, R10, RZ ;  /* 0x0000000a03087227 */ /* 0x000fe200078e00ff */
[----:B------:R-:W-:Y:S02]  /*0480*/  IADD3 R3, R9, 0xffffffe, RZ ;  /* 0x0ffffffe09037810 */ /* 0x000fe40007ffe0ff */
[----:B------:R-:W-:Y:S01]  /*0490*/  ISETP.GT.U32.AND P0, PT, R13, R2, PT ;  /* 0x000000020d00720c */ /* 0x000fe20003f04070 */
[----:B------:R-:W-:-:S03]  /*04a0*/  IMAD R7, R8, R15, R10 ;  /* 0x0000000f08077224 */ /* 0x000fc600078e020a */
[----:B------:R-:W1:Y:S02]  /*04b0*/  F2I.FTZ.U32.TRUNC.NTZ R3, R3 ;  /* 0x0000000300037305 */ /* 0x000e64000021f000 */
[----:B------:R-:W-:-:S07]  /*04c0*/  ISETP.GT.U32.AND P3, PT, R13, R7, PT ;  /* 0x000000070d00720c */ /* 0x000fce0003f64070 */
[----:B------:R-:W-:-:S04]  /*04d0*/  @!P0 IADD3 R2, R2, -R13, RZ ;  /* 0x8000000d02028210 */ /* 0x000fc80007ffe0ff */
[----:B------:R-:W-:Y:S02]  /*04e0*/  ISETP.GT.U32.AND P0, PT, R13, R2, PT ;  /* 0x000000020d00720c */ /* 0x000fe40003f04070 */
[-C--:B------:R-:W-:Y:S02]  /*04f0*/  @!P3 IADD3 R7, R7, -R13.reuse, RZ ;  /* 0x8000000d0707b210 */ /* 0x080fe40007ffe0ff */
[----:B------:R-:W-:Y:S02]  /*0500*/  @!P3 IADD3 R8, R8, 0x1, RZ ;  /* 0x000000010808b810 */ /* 0x000fe40007ffe0ff */
[----:B------:R-:W-:Y:S02]  /*0510*/  ISETP.GE.U32.AND P1, PT, R7, R13, PT ;  /* 0x0000000d0700720c */ /* 0x000fe40003f26070 */
[----:B-1----:R-:W-:-:S05]  /*0520*/  IADD3 R7, RZ, -R3, RZ ;  /* 0x80000003ff077210 */ /* 0x002fca0007ffe0ff */
[----:B------:R-:W-:Y:S02]  /*0530*/  @!P0 IADD3 R2, R2, -R13, RZ ;  /* 0x8000000d02028210 */ /* 0x000fe40007ffe0ff */
[----:B------:R-:W-:Y:S02]  /*0540*/  ISETP.NE.AND P0, PT, R5, RZ, PT ;  /* 0x000000ff0500720c */ /* 0x000fe40003f05270 */
[----:B------:R-:W-:Y:S02]  /*0550*/  MOV R6, R2 ;  /* 0x0000000200067202 */ /* 0x000fe40000000f00 */
[----:B------:R-:W-:Y:S02]  /*0560*/  MOV R2, R7 ;  /* 0x0000000700027202 */ /* 0x000fe40000000f00 */
[----:B------:R-:W-:Y:S02]  /*0570*/  LOP3.LUT R5, RZ, R5, RZ, 0x33, !PT ;  /* 0x00000005ff057212 */ /* 0x000fe400078e33ff */
[----:B------:R-:W-:Y:S01]  /*0580*/  @!P2 IADD3 R6, -R6, RZ, RZ ;  /* 0x000000ff0606a210 */ /* 0x000fe20007ffe1ff */
[----:B------:R-:W-:Y:S01]  /*0590*/  IMAD R9, R2, R17, RZ ;  /* 0x0000001102097224 */ /* 0x000fe200078e02ff */
[----:B------:R-:W-:-:S02]  /*05a0*/  MOV R2, RZ ;  /* 0x000000ff00027202 */ /* 0x000fc40000000f00 */
[----:B------:R-:W-:Y:S02]  /*05b0*/  SEL R7, R5, R6, !P0 ;  /* 0x0000000605077207 */ /* 0x000fe40004000000 */
[----:B------:R-:W-:Y:S01]  /*05c0*/  @P1 IADD3 R8, R8, 0x1, RZ ;  /* 0x0000000108081810 */ /* 0x000fe20007ffe0ff */
[----:B------:R-:W-:Y:S01]  /*05d0*/  IMAD.HI.U32 R6, R3, R9, R2 ;  /* 0x0000000903067227 */ /* 0x000fe200078e0002 */
[----:B------:R-:W-:Y:S02]  /*05e0*/  SHF.R.U32.HI R3, RZ, 0x3, R58 ;  /* 0x00000003ff037819 */ /* 0x000fe4000001163a */
[----:B------:R-:W-:Y:S02]  /*05f0*/  IADD3 R2, R0, R7, RZ ;  /* 0x0000000700027210 */ /* 0x000fe40007ffe0ff */
[----:B------:R-:W-:Y:S02]  /*0600*/  IABS R0, R4 ;  /* 0x0000000400007213 */ /* 0x000fe40000000000 */
[----:B------:R-:W-:-:S02]  /*0610*/  SGXT.U32 R7, R3, 0x5 ;  /* 0x000000050307781a */ /* 0x000fc40000000000 */
[----:B------:R-:W-:Y:S02]  /*0620*/  SHF.L.U32 R2, R2, 0x7, RZ ;  /* 0x0000000702027819 */ /* 0x000fe400000006ff */
[----:B------:R-:W-:Y:S02]  /*0630*/  SHF.R.U32.HI R3, RZ, 0x5, R58 ;  /* 0x00000005ff037819 */ /* 0x000fe4000001163a */
[----:B------:R-:W-:Y:S02]  /*0640*/  @!P4 IADD3 R8, -R8, RZ, RZ ;  /* 0x000000ff0808c210 */ /* 0x000fe40007ffe1ff */
[----:B------:R-:W-:Y:S02]  /*0650*/  IADD3 R10, RZ, -R0, RZ ;  /* 0x80000000ff0a7210 */ /* 0x000fe40007ffe0ff */
[----:B------:R-:W-:Y:S02]  /*0660*/  LOP3.LUT R0, R2, R7, RZ, 0xfc, !PT ;  /* 0x0000000702007212 */ /* 0x000fe400078efcff */
[----:B------:R-:W-:-:S02]  /*0670*/  SGXT.U32 R3, R3, 0x3 ;  /* 0x000000030303781a */ /* 0x000fc40000000000 */
[----:B------:R-:W-:Y:S02]  /*0680*/  SEL R12, R5, R8, !P0 ;  /* 0x00000008050c7207 */ /* 0x000fe40004000000 */
[----:B------:R-:W-:Y:S02]  /*0690*/  ISETP.GE.AND P0, PT, R0, RZ, PT ;  /* 0x000000ff0000720c */ /* 0x000fe40003f06270 */
[----:B------:R-:W-:Y:S02]  /*06a0*/  IABS R5, R0 ;  /* 0x0000000000057213 */ /* 0x000fe40000000000 */
[C---:B------:R-:W-:Y:S02]  /*06b0*/  LOP3.LUT R0, R2.reuse, R3, RZ, 0xfc, !PT ;  /* 0x0000000302007212 */ /* 0x040fe400078efcff */
[C-C-:B------:R-:W-:Y:S02]  /*06c0*/  LOP3.LUT R3, R2.reuse, 0x40, R7.reuse, 0xfe, !PT ;  /* 0x0000004002037812 */ /* 0x140fe400078efe07 */
[----:B------:R-:W-:-:S02]  /*06d0*/  LOP3.LUT R8, R2, 0x20, R7, 0xfe, !PT ;  /* 0x0000002002087812 */ /* 0x000fc400078efe07 */
[----:B------:R-:W-:Y:S02]  /*06e0*/  ISETP.GE.AND P2, PT, R3, RZ, PT ;  /* 0x000000ff0300720c */ /* 0x000fe40003f46270 */
[----:B------:R-:W-:Y:S01]  /*06f0*/  IABS R11, R3 ;  /* 0x00000003000b7213 */ /* 0x000fe20000000000 */
[----:B------:R-:W-:Y:S01]  /*0700*/  IMAD.HI.U32 R3, R6, R5, RZ ;  /* 0x0000000506037227 */ /* 0x000fe200078e00ff */
[----:B------:R-:W-:Y:S02]  /*0710*/  IABS R9, R8 ;  /* 0x0000000800097213 */ /* 0x000fe40000000000 */
[----:B------:R-:W-:Y:S01]  /*0720*/  LOP3.LUT R2, R2, 0x60, R7, 0xfe, !PT ;  /* 0x0000006002027812 */ /* 0x000fe200078efe07 */
[----:B------:R-:W-:Y:S01]  /*0730*/  IMAD R5, R3, R10, R5 ;  /* 0x0000000a03057224 */ /* 0x000fe200078e0205 */
[----:B------:R-:W-:Y:S01]  /*0740*/  ISETP.GE.AND P3, PT, R8, RZ, PT ;  /* 0x000000ff0800720c */ /* 0x000fe20003f66270 */
[----:B------:R-:W-:Y:S01]  /*0750*/  IMAD.HI.U32 R3, R6, R11, RZ ;  /* 0x0000000b06037227 */ /* 0x000fe200078e00ff */
[----:B------:R-:W-:-:S02]  /*0760*/  ISETP.GE.AND P1, PT, R2, RZ, PT ;  /* 0x000000ff0200720c */ /* 0x000fc40003f26270 */
[----:B------:R-:W-:Y:S01]  /*0770*/  IABS R13, R2 ;  /* 0x00000002000d7213 */ /* 0x000fe20000000000 */
[----:B------:R-:W-:Y:S01]  /*0780*/  IMAD.HI.U32 R2, R6, R9, RZ ;  /* 0x0000000906027227 */ /* 0x000fe200078e00ff */
[----:B------:R-:W-:Y:S02]  /*0790*/  ISETP.GT.U32.AND P4, PT, R17, R5, PT ;  /* 0x000000051100720c */ /* 0x000fe40003f84070 */
[----:B------:R-:W-:Y:S01]  /*07a0*/  SHF.L.U32 R36, R12, 0x7, RZ ;  /* 0x000000070c247819 */ /* 0x000fe200000006ff */
[----:B------:R-:W-:Y:S01]  /*07b0*/  IMAD R8, R2, R10, R9 ;  /* 0x0000000a02087224 */ /* 0x000fe200078e0209 */
[----:B------:R-:W-:Y:S01]  /*07c0*/  LOP3.LUT R2, R7, 0x20, RZ, 0xfc, !PT ;  /* 0x0000002007027812 */ /* 0x000fe200078efcff */
[----:B------:R-:W-:Y:S01]  /*07d0*/  IMAD.HI.U32 R6, R6, R13, RZ ;  /* 0x0000000d06067227 */ /* 0x000fe200078e00ff */
[----:B------:R-:W-:Y:S02]  /*07e0*/  LOP3.LUT R19, R36, 0x40, R7, 0xfe, !PT ;  /* 0x0000004024137812 */ /* 0x000fe400078efe07 */
[----:B------:R-:W-:Y:S01]  /*07f0*/  ISETP.GT.U32.AND P6, PT, R17, R8, PT ;  /* 0x000000081100720c */ /* 0x000fe20003fc4070 */
[-C--:B------:R-:W-:Y:S01]  /*0800*/  IMAD R9, R3, R10.reuse, R11 ;  /* 0x0000000a03097224 */ /* 0x080fe200078e020b */
[----:B------:R-:W-:Y:S01]  /*0810*/  LOP3.LUT R3, R7, 0x40, RZ, 0xfc, !PT ;  /* 0x0000004007037812 */ /* 0x000fe200078efcff */
[----:B------:R-:W-:Y:S01]  /*0820*/  IMAD R6, R6, R10, R13 ;  /* 0x0000000a06067224 */ /* 0x000fe200078e020d */
[----:B------:R-:W-:-:S02]  /*0830*/  SHF.R.S32.HI R10, RZ, 0x18, R12 ;  /* 0x00000018ff0a7819 */ /* 0x000fc4000001140c */
[----:B------:R-:W-:Y:S02]  /*0840*/  @!P4 IADD3 R5, R5, -R17, RZ ;  /* 0x800000110505c210 */ /* 0x000fe40007ffe0ff */
[C---:B------:R-:W-:Y:S02]  /*0850*/  ISETP.GT.U32.AND P4, PT, R17.reuse, R9, PT ;  /* 0x000000091100720c */ /* 0x040fe40003f84070 */
[C---:B------:R-:W-:Y:S02]  /*0860*/  ISETP.GT.U32.AND P5, PT, R17.reuse, R6, PT ;  /* 0x000000061100720c */ /* 0x040fe40003fa4070 */
[----:B------:R-:W-:Y:S02]  /*0870*/  SGXT R10, R10, 0x1 ;  /* 0x000000010a0a781a */ /* 0x000fe40000000200 */
[----:B------:R-:W-:Y:S02]  /*0880*/  @!P6 IADD3 R8, R8, -R17, RZ ;  /* 0x800000110808e210 */ /* 0x000fe40007ffe0ff */
[----:B------:R-:W-:-:S02]  /*0890*/  ISETP.GT.U32.AND P6, PT, R17, R5, PT ;  /* 0x000000051100720c */ /* 0x000fc40003fc4070 */
[----:B------:R-:W-:Y:S02]  /*08a0*/  LOP3.LUT R37, R7, 0x60, RZ, 0xfc, !PT ;  /* 0x0000006007257812 */ /* 0x000fe400078efcff */
[----:B------:R-:W-:Y:S02]  /*08b0*/  LOP3.LUT R14, R36, R7, RZ, 0xfc, !PT ;  /* 0x00000007240e7212 */ /* 0x000fe400078efcff */
[-C--:B------:R-:W-:Y:S02]  /*08c0*/  @!P4 IADD3 R9, R9, -R17.reuse, RZ ;  /* 0x800000110909c210 */ /* 0x080fe40007ffe0ff */
[C---:B------:R-:W-:Y:S02]  /*08d0*/  ISETP.GT.U32.AND P4, PT, R17.reuse, R8, PT ;  /* 0x000000081100720c */ /* 0x040fe40003f84070 */
[----:B------:R-:W-:Y:S02]  /*08e0*/  @!P5 IADD3 R6, R6, -R17, RZ ;  /* 0x800000110606d210 */ /* 0x000fe40007ffe0ff */
[----:B------:R-:W-:-:S02]  /*08f0*/  ISETP.GT.U32.AND P5, PT, R17, R9, PT ;  /* 0x000000091100720c */ /* 0x000fc40003fa4070 */
[----:B------:R-:W-:Y:S02]  /*0900*/  @!P6 IADD3 R5, R5, -R17, RZ ;  /* 0x800000110505e210 */ /* 0x000fe40007ffe0ff */
[----:B------:R-:W-:Y:S02]  /*0910*/  ISETP.GT.U32.AND P6, PT, R17, R6, PT ;  /* 0x000000061100720c */ /* 0x000fe40003fc4070 */
[C-C-:B------:R-:W-:Y:S02]  /*0920*/  LOP3.LUT R15, R36.reuse, 0x20, R7.reuse, 0xfe, !PT ;  /* 0x00000020240f7812 */ /* 0x140fe400078efe07 */
[----:B------:R-:W-:Y:S02]  /*0930*/  LOP3.LUT R18, R36, 0x60, R7, 0xfe, !PT ;  /* 0x0000006024127812 */ /* 0x000fe400078efe07 */
[----:B------:R-:W-:Y:S02]  /*0940*/  LEA.HI R12, R10, R19, RZ, 0x7 ;  /* 0x000000130a0c7211 */ /* 0x000fe400078f38ff */
[----:B------:R-:W-:-:S02]  /*0950*/  LEA R2, R2, R38, 0x7 ;  /* 0x0000002602027211 */ /* 0x000fc400078e38ff */
[-C--:B------:R-:W-:Y:S02]  /*0960*/  LEA R3, R3, R38.reuse, 0x7 ;  /* 0x0000002603037211 */ /* 0x080fe400078e38ff */
[-C--:B------:R-:W-:Y:S02]  /*0970*/  LEA R37, R37, R38.reuse, 0x7 ;  /* 0x0000002625257211 */ /* 0x080fe400078e38ff */
[----:B------:R-:W-:Y:S02]  /*0980*/  LEA R38, R7, R38, 0x7 ;  /* 0x0000002607267211 */ /* 0x000fe400078e38ff */
[C---:B------:R-:W-:Y:S02]  /*0990*/  LEA.HI R7, R10.reuse, R14, RZ, 0x7 ;  /* 0x0000000e0a077211 */ /* 0x040fe400078f38ff */
[C---:B------:R-:W-:Y:S02]  /*09a0*/  LEA.HI R11, R10.reuse, R15, RZ, 0x7 ;  /* 0x0000000f0a0b7211 */ /* 0x040fe400078f38ff */
[----:B------:R-:W-:-:S02]  /*09b0*/  LEA.HI R13, R10, R18, RZ, 0x7 ;  /* 0x000000120a0d7211 */ /* 0x000fc400078f38ff */
[-C--:B------:R-:W-:Y:S02]  /*09c0*/  @!P4 IADD3 R8, R8, -R17.reuse, RZ ;  /* 0x800000110808c210 */ /* 0x080fe40007ffe0ff */
[----:B------:R-:W-:Y:S02]  /*09d0*/  LOP3.LUT R10, R12, 0xffffff80, RZ, 0xc0, !PT ;  /* 0xffffff800c0a7812 */ /* 0x000fe400078ec0ff */
[----:B------:R-:W-:Y:S02]  /*09e0*/  ISETP.NE.AND P4, PT, R4, RZ, PT ;  /* 0x000000ff0400720c */ /* 0x000fe40003f85270 */
[----:B------:R-:W-:Y:S02]  /*09f0*/  @!P5 IADD3 R9, R9, -R17, RZ ;  /* 0x800000110909d210 */ /* 0x000fe40007ffe0ff */
[----:B------:R-:W-:Y:S02]  /*0a00*/  LOP3.LUT R4, RZ, R4, RZ, 0x33, !PT ;  /* 0x00000004ff047212 */ /* 0x000fe400078e33ff */
[----:B------:R-:W-:-:S02]  /*0a10*/  @!P0 IADD3 R5, -R5, RZ, RZ ;  /* 0x000000ff05058210 */ /* 0x000fc40007ffe1ff */
[----:B------:R-:W-:Y:S02]  /*0a20*/  LOP3.LUT R13, R13, 0xffffff80, RZ, 0xc0, !PT ;  /* 0xffffff800d0d7812 */ /* 0x000fe400078ec0ff */
[----:B------:R-:W-:Y:S02]  /*0a30*/  IADD3 R16, R19, -R10, RZ ;  /* 0x8000000a13107210 */ /* 0x000fe40007ffe0ff */
[----:B------:R-:W-:Y:S02]  /*0a40*/  @!P3 IADD3 R8, -R8, RZ, RZ ;  /* 0x000000ff0808b210 */ /* 0x000fe40007ffe1ff */
[----:B------:R-:W-:Y:S01]  /*0a50*/  @!P6 IADD3 R6, R6, -R17, RZ ;  /* 0x800000110606e210 */ /* 0x000fe20007ffe0ff */
[----:B------:R-:W-:Y:S01]  /*0a60*/  IMAD R16, R16, 0xb0, R55 ;  /* 0x000000b010107824 */ /* 0x000fe200078e0237 */
[----:B------:R-:W-:Y:S02]  /*0a70*/  @!P2 IADD3 R9, -R9, RZ, RZ ;  /* 0x000000ff0909a210 */ /* 0x000fe40007ffe1ff */
[----:B------:R-:W-:-:S02]  /*0a80*/  SEL R10, R4, R5, !P4 ;  /* 0x00000005040a7207 */ /* 0x000fc40006000000 */
[----:B------:R-:W-:Y:S02]  /*0a90*/  LOP3.LUT R7, R7, 0xffffff80, RZ, 0xc0, !PT ;  /* 0xffffff8007077812 */ /* 0x000fe400078ec0ff */
[----:B------:R-:W-:Y:S01]  /*0aa0*/  IADD3 R18, R18, -R13, RZ ;  /* 0x8000000d12127210 */ /* 0x000fe20007ffe0ff */
[----:B------:R-:W-:Y:S01]  /*0ab0*/  IMAD R5, R10, 0xb0, R55 ;  /* 0x000000b00a057824 */ /* 0x000fe200078e0237 */
[----:B------:R-:W-:Y:S02]  /*0ac0*/  SEL R8, R4, R8, !P4 ;  /* 0x0000000804087207 */ /* 0x000fe40006000000 */
[----:B------:R-:W-:Y:S02]  /*0ad0*/  @!P1 IADD3 R6, -R6, RZ, RZ ;  /* 0x000000ff06069210 */ /* 0x000fe40007ffe1ff */
[----:B------:R-:W-:Y:S02]  /*0ae0*/  SEL R20, R4, R9, !P4 ;  /* 0x0000000904147207 */ /* 0x000fe40006000000 */
[----:B------:R-:W-:-:S02]  /*0af0*/  MOV R13, 0x4 ;  /* 0x00000004000d7802 */ /* 0x000fc40000000f00 */
[----:B------:R-:W-:Y:S01]  /*0b00*/  IADD3 R12, R14, -R7, RZ ;  /* 0x800000070e0c7210 */ /* 0x000fe20007ffe0ff */
[--C-:B------:R-:W-:Y:S01]  /*0b10*/  IMAD R7, R8, 0xb0, R55.reuse ;  /* 0x000000b008077824 */ /* 0x100fe200078e0237 */
[----:B------:R-:W-:Y:S01]  /*0b20*/  SEL R10, R4, R6, !P4 ;  /* 0x00000006040a7207 */ /* 0x000fe20006000000 */
[--C-:B------:R-:W-:Y:S01]  /*0b30*/  IMAD R8, R20, 0xb0, R55.reuse ;  /* 0x000000b014087824 */ /* 0x100fe200078e0237 */
[----:B------:R-:W-:Y:S01]  /*0b40*/  LOP3.LUT R11, R11, 0xffffff80, RZ, 0xc0, !PT ;  /* 0xffffff800b0b7812 */ /* 0x000fe200078ec0ff */
[----:B------:R-:W-:Y:S01]  /*0b50*/  IMAD.WIDE R4, R5, R13, c[0x0][0x160] ;  /* 0x0000580005047625 */ /* 0x000fe200078e020d */
[----:B------:R-:W-:Y:S02]  /*0b60*/  SHF.L.U32 R58, R58, 0x4, RZ ;  /* 0x000000043a3a7819 */ /* 0x000fe400000006ff */
[----:B------:R-:W-:Y:S01]  /*0b70*/  IADD3 R14, R15, -R11, RZ ;  /* 0x8000000b0f0e7210 */ /* 0x000fe20007ffe0ff */
[-C--:B------:R-:W-:Y:S01]  /*0b80*/  IMAD.WIDE R6, R7, R13.reuse, c[0x0][0x160] ;  /* 0x0000580007067625 */ /* 0x080fe200078e020d */
[----:B------:R-:W-:Y:S01]  /*0b90*/  IADD3 R40, P2, R4, 0x80, RZ ;  /* 0x0000008004287810 */ /* 0x000fe20007f5e0ff */
[----:B------:R1:W-:Y:S01]  /*0ba0*/  LDGSTS.E.BYPASS.128 [R38], [R4.64] ;  /* 0x0000000004267fae */ /* 0x0003e2000b901c44 */
[----:B------:R-:W-:Y:S01]  /*0bb0*/  LOP3.LUT R58, R58, 0x3e00, RZ, 0xc0, !PT ;  /* 0x00003e003a3a7812 */ /* 0x000fe200078ec0ff */
[----:B------:R-:W-:Y:S01]  /*0bc0*/  IMAD.WIDE R8, R8, R13, c[0x0][0x160] ;  /* 0x0000580008087625 */ /* 0x000fe200078e020d */
[----:B------:R-:W-:Y:S01]  /*0bd0*/  IADD3 R39, P1, R6, 0x80, RZ ;  /* 0x0000008006277810 */ /* 0x000fe20007f3e0ff */
[----:B------:R2:W-:Y:S01]  /*0be0*/  LDGSTS.E.BYPASS.128 [R2], [R6.64] ;  /* 0x0000000006027fae */ /* 0x0005e2000b901c44 */
[----:B------:R-:W-:Y:S01]  /*0bf0*/  IADD3.X R43, RZ, R5, RZ, P2, !PT ;  /* 0x00000005ff2b7210 */ /* 0x000fe200017fe4ff */
[--C-:B------:R-:W-:Y:S01]  /*0c00*/  IMAD R10, R10, 0xb0, R55.reuse ;  /* 0x000000b00a0a7824 */ /* 0x100fe200078e0237 */
[----:B------:R-:W-:Y:S01]  /*0c10*/  IADD3 R41, P0, R8, 0x80, RZ ;  /* 0x0000008008297810 */ /* 0x000fe20007f1e0ff */
[--C-:B------:R-:W-:Y:S01]  /*0c20*/  IMAD R12, R12, 0xb0, R55.reuse ;  /* 0x000000b00c0c7824 */ /* 0x100fe200078e0237 */
[----:B------:R-:W-:Y:S01]  /*0c30*/  IADD3.X R42, RZ, R7, RZ, P1, !PT ;  /* 0x00000007ff2a7210 */ /* 0x000fe20000ffe4ff */
[----:B------:R-:W-:Y:S01]  /*0c40*/  IMAD R14, R14, 0xb0, R55 ;  /* 0x000000b00e0e7824 */ /* 0x000fe200078e0237 */
[----:B------:R-:W-:Y:S01]  /*0c50*/  IADD3.X R44, RZ, R9, RZ, P0, !PT ;  /* 0x00000009ff2c7210 */ /* 0x000fe200007fe4ff */
[-C--:B------:R-:W-:Y:S01]  /*0c60*/  IMAD.WIDE R10, R10, R13.reuse, c[0x0][0x160] ;  /* 0x000058000a0a7625 */ /* 0x080fe200078e020d */
[----:B------:R3:W-:Y:S03]  /*0c70*/  LDGSTS.E.BYPASS.128 [R3], [R8.64] ;  /* 0x0000000008037fae */ /* 0x0007e6000b901c44 */
[----:B-1----:R-:W-:Y:S01]  /*0c80*/  IMAD.WIDE R4, R12, R13, c[0x0][0x168] ;  /* 0x00005a000c047625 */ /* 0x002fe200078e020d */
[----:B------:R1:W-:Y:S01]  /*0c90*/  LDGSTS.E.BYPASS.128 [R37], [R10.64] ;  /* 0x000000000a257fae */ /* 0x0003e2000b901c44 */
[----:B------:R-:W-:-:S02]  /*0ca0*/  IADD3 R45, P0, R10, 0x80, RZ ;  /* 0x000000800a2d7810 */ /* 0x000fc40007f1e0ff */
[----:B------:R-:W-:Y:S01]  /*0cb0*/  IMAD R12, R18, 0xb0, R55 ;  /* 0x000000b0120c7824 */ /* 0x000fe200078e0237 */
[----:B------:R-:W0:Y:S01]  /*0cc0*/  LDGDEPBAR ;  /* 0x00000000000079af */ /* 0x000e220000000000 */
[----:B--2---:R-:W-:Y:S01]  /*0cd0*/  IMAD.WIDE R6, R14, R13, c[0x0][0x168] ;  /* 0x00005a000e067625 */ /* 0x004fe200078e020d */
[----:B------:R-:W-:Y:S01]  /*0ce0*/  IADD3.X R46, RZ, R11, RZ, P0, !PT ;  /* 0x0000000bff2e7210 */ /* 0x000fe200007fe4ff */
[----:B------:R-:W-:Y:S01]  /*0cf0*/  CS2R R14, SRZ ;  /* 0x00000000000e7805 */ /* 0x000fe2000001ff00 */
[----:B------:R2:W-:Y:S01]  /*0d00*/  LDGSTS.E.BYPASS.128 [R38+0x4000], [R4.64] ;  /* 0x0400000004267fae */ /* 0x0005e2000b901c44 */
[-C--:B---3--:R-:W-:Y:S01]  /*0d10*/  IMAD.WIDE R8, R16, R13.reuse, c[0x0][0x168] ;  /* 0x00005a0010087625 */ /* 0x088fe200078e020d */
[----:B------:R-:W-:Y:S01]  /*0d20*/  IADD3 R47, P0, R4, 0x80, RZ ;  /* 0x00000080042f7810 */ /* 0x000fe20007f1e0ff */
[----:B------:R-:W-:Y:S01]  /*0d30*/  CS2R R16, SRZ ;  /* 0x0000000000107805 */ /* 0x000fe2000001ff00 */
[----:B------:R3:W-:Y:S01]  /*0d40*/  LDGSTS.E.BYPASS.128 [R2+0x4000], [R6.64] ;  /* 0x0400000006027fae */ /* 0x0007e2000b901c44 */
[----:B------:R-:W-:Y:S01]  /*0d50*/  IMAD.WIDE R12, R12, R13, c[0x0][0x168] ;  /* 0x00005a000c0c7625 */ /* 0x000fe200078e020d */
[----:B------:R-:W-:Y:S01]  /*0d60*/  IADD3.X R49, RZ, R5, RZ, P0, !PT ;  /* 0x00000005ff317210 */ /* 0x000fe200007fe4ff */
[----:B------:R-:W-:Y:S01]  /*0d70*/  CS2R R18, SRZ ;  /* 0x0000000000127805 */ /* 0x000fe2000001ff00 */
[----:B------:R1:W-:Y:S01]  /*0d80*/  LDGSTS.E.BYPASS.128 [R3+0x4000], [R8.64] ;  /* 0x0400000008037fae */ /* 0x0003e2000b901c44 */
[----:B------:R-:W-:-:S02]  /*0d90*/  IADD3 R48, P2, R6, 0x80, RZ ;  /* 0x0000008006307810 */ /* 0x000fc40007f5e0ff */
[----:B------:R-:W-:Y:S01]  /*0da0*/  IADD3 R51, P0, R12, 0x80, RZ ;  /* 0x000000800c337810 */ /* 0x000fe20007f1e0ff */
[----:B------:R4:W-:Y:S01]  /*0db0*/  LDGSTS.E.BYPASS.128 [R37+0x4000], [R12.64] ;  /* 0x040000000c257fae */ /* 0x0009e2000b901c44 */
[----:B------:R-:W-:Y:S01]  /*0dc0*/  IADD3 R50, P1, R8, 0x80, RZ ;  /* 0x0000008008327810 */ /* 0x000fe20007f3e0ff */
[----:B--2---:R-:W-:Y:S01]  /*0dd0*/  CS2R R4, SRZ ;  /* 0x0000000000047805 */ /* 0x004fe2000001ff00 */
[----:B------:R-:W-:Y:S01]  /*0de0*/  IADD3.X R52, RZ, R7, RZ, P2, !PT ;  /* 0x00000007ff347210 */ /* 0x000fe200017fe4ff */
[----:B------:R-:W0:Y:S01]  /*0df0*/  LDGDEPBAR ;  /* 0x00000000000079af */ /* 0x000e220000000000 */
[----:B------:R-:W-:Y:S01]  /*0e00*/  IADD3.X R54, RZ, R13, RZ, P0, !PT ;  /* 0x0000000dff367210 */ /* 0x000fe200007fe4ff */
[----:B---3--:R-:W-:Y:S01]  /*0e10*/  CS2R R6, SRZ ;  /* 0x0000000000067805 */ /* 0x008fe2000001ff00 */
[----:B------:R-:W-:Y:S01]  /*0e20*/  IADD3.X R53, RZ, R9, RZ, P1, !PT ;  /* 0x00000009ff357210 */ /* 0x000fe20000ffe4ff */
[----:B------:R-:W-:Y:S01]  /*0e30*/  UMOV UR4, URZ ;  /* 0x0000003f00047c82 */ /* 0x000fe20008000000 */
[----:B------:R-:W-:Y:S01]  /*0e40*/  IADD3 R55, -R55, 0x90, RZ ;  /* 0x0000009037377810 */ /* 0x000fe20007ffe1ff */
[----:B------:R-:W-:Y:S01]  /*0e50*/  UMOV UR5, URZ ;  /* 0x0000003f00057c82 */ /* 0x000fe20008000000 */
[----:B----4-:R-:W-:Y:S01]  /*0e60*/  CS2R R12, SRZ ;  /* 0x00000000000c7805 */ /* 0x010fe2000001ff00 */
[----:B------:R-:W-:-:S04]  /*0e70*/  DEPBAR.LE SB0, 0x0 ;  /* 0x000080000000791a */ /* 0x000fc80000000000 */
[----:B-1----:R-:W-:Y:S06]  /*0e80*/  BAR.SYNC 0x0 ;  /* 0x0000000000007b1d */ /* 0x002fec0000000000 */
.L_x_1:
[----:B------:R-:W-:Y:S01]  /*0e90*/  LEA R59, R57, 0x4000, 0x7 ;  /* 0x00004000393b7811 */ /* 0x000fe200078e38ff */
[----:B------:R-:W-:Y:S01]  /*0ea0*/  LDS.128 R100, [R58] ;  /* 0x000000003a647984 */ /* 0x000fe20000000c00 */
[C---:B------:R-:W-:Y:S01]  /*0eb0*/  ISETP.GE.U32.AND P1, PT, R56.reuse, R55, PT ;  /* 0x000000373800720c */ /* 0x040fe20003f26070 */
[----:B------:R-:W-:Y:S01]  /*0ec0*/  ULDC.64 UR6, c[0x0][0x118] ;  /* 0x0000460000067ab9 */ /* 0x000fe20000000a00 */
[C---:B------:R-:W-:Y:S01]  /*0ed0*/  ISETP.GE.U32.AND P0, PT, R56.reuse, 0x90, PT ;  /* 0x000000903800780c */ /* 0x040fe20003f06070 */
[----:B------:R-:W1:Y:S01]  /*0ee0*/  LDS.128 R20, [R59] ;  /* 0x000000003b147984 */ /* 0x000e620000000c00 */
[----:B------:R-:W-:Y:S02]  /*0ef0*/  SEL R112, RZ, 0x10, P1 ;  /* 0x00000010ff707807 */ /* 0x000fe40000800000 */
[----:B------:R-:W-:Y:S01]  /*0f00*/  IADD3 R56, R56, 0x20, RZ ;  /* 0x0000002038387810 */ /* 0x000fe20007ffe0ff */
[----:B------:R-:W2:Y:S01]  /*0f10*/  LDS.128 R28, [R59+0x100] ;  /* 0x000100003b1c7984 */ /* 0x000ea20000000c00 */
[----:B------:R-:W-:-:S03]  /*0f20*/  SEL R112, R112, RZ, !P0 ;  /* 0x000000ff70707207 */ /* 0x000fc60004000000 */
[----:B------:R-:W3:Y:S01]  /*0f30*/  LDS.128 R24, [R59+0x80] ;  /* 0x000080003b187984 */ /* 0x000ee20000000c00 */
[----:B------:R-:W-:-:S03]  /*0f40*/  ISETP.NE.U32.AND P1, PT, R112, RZ, PT ;  /* 0x000000ff7000720c */ /* 0x000fc60003f25070 */
[----:B------:R-:W4:Y:S04]  /*0f50*/  LDS.128 R8, [R59+0x180] ;  /* 0x000180003b087984 */ /* 0x000f280000000c00 */
[----:B------:R-:W4:Y:S04]  /*0f60*/  LDS.128 R120, [R58+0x80] ;  /* 0x000080003a787984 */ /* 0x000f280000000c00 */
[----:B------:R-:W4:Y:S01]  /*0f70*/  LDS.128 R132, [R58+0x100] ;  /* 0x000100003a847984 */ /* 0x000f220000000c00 */
[C---:B-1----:R-:W-:Y:S01]  /*0f80*/  FFMA R108, R100.reuse, R20, R108 ;  /* 0x00000014646c7223 */ /* 0x042fe2000000006c */
[----:B--2---:R-:W-:-:S03]  /*0f90*/  FFMA R110, R100, R28, R110 ;  /* 0x0000001c646e7223 */ /* 0x004fc6000000006e */
[C---:B------:R-:W-:Y:S01]  /*0fa0*/  FFMA R115, R101.reuse, R21, R108 ;  /* 0x0000001565737223 */ /* 0x040fe2000000006c */
[C---:B---3--:R-:W-:Y:S01]  /*0fb0*/  FFMA R112, R100.reuse, R24, R109 ;  /* 0x0000001864707223 */ /* 0x048fe2000000006d */
[C---:B------:R-:W-:Y:S01]  /*0fc0*/  FFMA R117, R101.reuse, R29, R110 ;  /* 0x0000001d65757223 */ /* 0x040fe2000000006e */
[----:B----4-:R-:W-:Y:S02]  /*0fd0*/  FFMA R100, R100, R8, R111 ;  /* 0x0000000864647223 */ /* 0x010fe4000000006f */
[C---:B------:R-:W-:Y:S01]  /*0fe0*/  FFMA R113, R101.reuse, R25, R112 ;  /* 0x0000001965717223 */ /* 0x040fe20000000070 */
[----:B------:R-:W1:Y:S01]  /*0ff0*/  LDS.128 R108, [R58+0x180] ;  /* 0x000180003a6c7984 */ /* 0x000e620000000c00 */
[C---:B------:R-:W-:Y:S01]  /*1000*/  FFMA R112, R102.reuse, R22, R115 ;  /* 0x0000001666707223 */ /* 0x040fe20000000073 */
[----:B------:R-:W-:Y:S01]  /*1010*/  FFMA R101, R101, R9, R100 ;  /* 0x0000000965657223 */ /* 0x000fe20000000064 */
[C---:B------:R-:W-:Y:S01]  /*1020*/  FFMA R100, R102.reuse, R30, R117 ;  /* 0x0000001e66647223 */ /* 0x040fe20000000075 */
[C---:B------:R-:W-:Y:S01]  /*1030*/  FFMA R114, R102.reuse, R26, R113 ;  /* 0x0000001a66727223 */ /* 0x040fe20000000071 */
        /* <DEDUP_REMOVED lines=9> */
[----:B------:R-:W2:Y:S01]  /*10d0*/  LDS.128 R100, [R58+0x1000] ;  /* 0x001000003a647984 */ /* 0x000ea20000000c00 */
[----:B------:R-:W-:Y:S01]  /*10e0*/  FFMA R120, R120, R8, R107 ;  /* 0x0000000878787223 */ /* 0x000fe2000000006b */
[C---:B------:R-:W-:Y:S01]  /*10f0*/  FFMA R113, R121.reuse, R29, R106 ;  /* 0x0000001d79717223 */ /* 0x040fe2000000006a */
[C---:B------:R-:W-:Y:S01]  /*1100*/  FFMA R107, R121.reuse, R21, R104 ;  /* 0x00000015796b7223 */ /* 0x040fe20000000068 */
[----:B------:R-:W-:Y:S01]  /*1110*/  FFMA R96, R132, R20, R96 ;  /* 0x0000001484607223 */ /* 0x000fe20000000060 */
[----:B------:R-:W-:Y:S01]  /*1120*/  FFMA R121, R121, R9, R120 ;  /* 0x0000000979797223 */ /* 0x000fe20000000078 */
[----:B------:R-:W-:Y:S01]  /*1130*/  FFMA R104, R122, R30, R113 ;  /* 0x0000001e7a687223 */ /* 0x000fe20000000071 */
[----:B------:R-:W-:Y:S01]  /*1140*/  FFMA R98, R132, R28, R98 ;  /* 0x0000001c84627223 */ /* 0x000fe20000000062 */
[C---:B------:R-:W-:Y:S01]  /*1150*/  FFMA R112, R122.reuse, R26, R105 ;  /* 0x0000001a7a707223 */ /* 0x040fe20000000069 */
[C---:B------:R-:W-:Y:S01]  /*1160*/  FFMA R106, R122.reuse, R22, R107 ;  /* 0x000000167a6a7223 */ /* 0x040fe2000000006b */
[----:B------:R-:W-:Y:S01]  /*1170*/  FFMA R122, R122, R10, R121 ;  /* 0x0000000a7a7a7223 */ /* 0x000fe20000000079 */
[----:B------:R-:W-:Y:S01]  /*1180*/  FFMA R121, R123, R31, R104 ;  /* 0x0000001f7b797223 */ /* 0x000fe20000000068 */
[C---:B------:R-:W-:Y:S01]  /*1190*/  FFMA R104, R132.reuse, R24, R97 ;  /* 0x0000001884687223 */ /* 0x040fe20000000061 */
[----:B------:R-:W-:Y:S01]  /*11a0*/  FFMA R132, R132, R8, R99 ;  /* 0x0000000884847223 */ /* 0x000fe20000000063 */
[C---:B------:R-:W-:Y:S01]  /*11b0*/  FFMA R107, R133.reuse, R21, R96 ;  /* 0x00000015856b7223 */ /* 0x040fe20000000060 */
[C---:B------:R-:W-:Y:S01]  /*11c0*/  FFMA R113, R133.reuse, R29, R98 ;  /* 0x0000001d85717223 */ /* 0x040fe20000000062 */
[C---:B------:R-:W-:Y:S01]  /*11d0*/  FFMA R105, R133.reuse, R25, R104 ;  /* 0x0000001985697223 */ /* 0x040fe20000000068 */
[----:B------:R-:W3:Y:S01]  /*11e0*/  LDS.128 R96, [R58+0x1080] ;  /* 0x001080003a607984 */ /* 0x000ee20000000c00 */
[----:B------:R-:W-:Y:S01]  /*11f0*/  FFMA R133, R133, R9, R132 ;  /* 0x0000000985857223 */ /* 0x000fe20000000084 */
[C---:B------:R-:W-:Y:S01]  /*1200*/  FFMA R104, R134.reuse, R30, R113 ;  /* 0x0000001e86687223 */ /* 0x040fe20000000071 */
[C---:B------:R-:W-:Y:S01]  /*1210*/  FFMA R117, R123.reuse, R27, R112 ;  /* 0x0000001b7b757223 */ /* 0x040fe20000000070 */
[----:B------:R-:W-:Y:S01]  /*1220*/  FFMA R119, R123, R23, R106 ;  /* 0x000000177b777223 */ /* 0x000fe2000000006a */
[C---:B------:R-:W-:Y:S01]  /*1230*/  FFMA R112, R134.reuse, R26, R105 ;  /* 0x0000001a86707223 */ /* 0x040fe20000000069 */
[C---:B------:R-:W-:Y:S01]  /*1240*/  FFMA R106, R134.reuse, R22, R107 ;  /* 0x00000016866a7223 */ /* 0x040fe2000000006b */
[----:B------:R-:W-:Y:S01]  /*1250*/  FFMA R134, R134, R10, R133 ;  /* 0x0000000a86867223 */ /* 0x000fe20000000085 */
[----:B------:R-:W-:Y:S01]  /*1260*/  FFMA R133, R135, R31, R104 ;  /* 0x0000001f87857223 */ /* 0x000fe20000000068 */
[C---:B-1----:R-:W-:Y:S01]  /*1270*/  FFMA R92, R108.reuse, R20, R92 ;  /* 0x000000146c5c7223 */ /* 0x042fe2000000005c */
[C---:B------:R-:W-:Y:S01]  /*1280*/  FFMA R94, R108.reuse, R28, R94 ;  /* 0x0000001c6c5e7223 */ /* 0x040fe2000000005e */
[C---:B------:R-:W-:Y:S01]  /*1290*/  FFMA R104, R108.reuse, R24, R93 ;  /* 0x000000186c687223 */ /* 0x040fe2000000005d */
[----:B------:R-:W-:Y:S01]  /*12a0*/  FFMA R108, R108, R8, R95 ;  /* 0x000000086c6c7223 */ /* 0x000fe2000000005f */
[C---:B------:R-:W-:Y:S01]  /*12b0*/  FFMA R107, R109.reuse, R21, R92 ;  /* 0x000000156d6b7223 */ /* 0x040fe2000000005c */
[C---:B------:R-:W-:Y:S01]  /*12c0*/  FFMA R113, R109.reuse, R29, R94 ;  /* 0x0000001d6d717223 */ /* 0x040fe2000000005e */
[C---:B------:R-:W-:Y:S01]  /*12d0*/  FFMA R105, R109.reuse, R25, R104 ;  /* 0x000000196d697223 */ /* 0x040fe20000000068 */
[----:B------:R-:W1:Y:S01]  /*12e0*/  LDS.128 R92, [R58+0x1100] ;  /* 0x001100003a5c7984 */ /* 0x000e620000000c00 */
[----:B------:R-:W-:Y:S01]  /*12f0*/  FFMA R109, R109, R9, R108 ;  /* 0x000000096d6d7223 */ /* 0x000fe2000000006c */
[C---:B------:R-:W-:Y:S01]  /*1300*/  FFMA R104, R110.reuse, R30, R113 ;  /* 0x0000001e6e687223 */ /* 0x040fe20000000071 */
[----:B------:R-:W-:Y:S01]  /*1310*/  FFMA R131, R135, R23, R106 ;  /* 0x0000001787837223 */ /* 0x000fe2000000006a */
[C---:B------:R-:W-:Y:S01]  /*1320*/  FFMA R108, R110.reuse, R26, R105 ;  /* 0x0000001a6e6c7223 */ /* 0x040fe20000000069 */
[----:B------:R-:W-:Y:S01]  /*1330*/  FFMA R106, R110, R22, R107 ;  /* 0x000000166e6a7223 */ /* 0x000fe2000000006b */
[----:B------:R-:W-:Y:S01]  /*1340*/  FFMA R127, R111, R31, R104 ;  /* 0x0000001f6f7f7223 */ /* 0x000fe20000000068 */
[C---:B--2---:R-:W-:Y:S01]  /*1350*/  FFMA R84, R100.reuse, R20, R84 ;  /* 0x0000001464547223 */ /* 0x044fe20000000054 */
[----:B------:R-:W-:Y:S01]  /*1360*/  FFMA R86, R100, R28, R86 ;  /* 0x0000001c64567223 */ /* 0x000fe20000000056 */
[----:B------:R-:W-:Y:S01]  /*1370*/  FFMA R110, R110, R10, R109 ;  /* 0x0000000a6e6e7223 */ /* 0x000fe2000000006d */
        /* <DEDUP_REMOVED lines=8> */
[----:B------:R-:W-:Y:S01]  /*1400*/  FFMA R125, R111, R23, R106 ;  /* 0x000000176f7d7223 */ /* 0x000fe2000000006a */
[C---:B------:R-:W-:Y:S01]  /*1410*/  FFMA R106, R102.reuse, R26, R105 ;  /* 0x0000001a666a7223 */ /* 0x040fe20000000069 */
[C---:B------:R-:W-:Y:S01]  /*1420*/  FFMA R104, R102.reuse, R22, R107 ;  /* 0x0000001666687223 */ /* 0x040fe2000000006b */
[C---:B------:R-:W-:Y:S01]  /*1430*/  FFMA R143, R103.reuse, R31, R100 ;  /* 0x0000001f678f7223 */ /* 0x040fe20000000064 */
[----:B------:R-:W-:Y:S01]  /*1440*/  FFMA R102, R102, R10, R101 ;  /* 0x0000000a66667223 */ /* 0x000fe20000000065 */
[----:B------:R-:W-:Y:S01]  /*1450*/  FFMA R101, R103, R27, R106 ;  /* 0x0000001b67657223 */ /* 0x000fe2000000006a */
[C---:B---3--:R-:W-:Y:S01]  /*1460*/  FFMA R88, R96.reuse, R20, R88 ;  /* 0x0000001460587223 */ /* 0x048fe20000000058 */
[C---:B------:R-:W-:Y:S01]  /*1470*/  FFMA R90, R96.reuse, R28, R90 ;  /* 0x0000001c605a7223 */ /* 0x040fe2000000005a */
[C---:B------:R-:W-:Y:S01]  /*1480*/  FFMA R100, R96.reuse, R24, R89 ;  /* 0x0000001860647223 */ /* 0x040fe20000000059 */
[----:B------:R-:W-:Y:S01]  /*1490*/  FFMA R96, R96, R8, R91 ;  /* 0x0000000860607223 */ /* 0x000fe2000000005b */
[C---:B------:R-:W-:Y:S01]  /*14a0*/  FFMA R105, R97.reuse, R21, R88 ;  /* 0x0000001561697223 */ /* 0x040fe20000000058 */
[----:B------:R-:W-:Y:S01]  /*14b0*/  FFMA R107, R97, R29, R90 ;  /* 0x0000001d616b7223 */ /* 0x000fe2000000005a */
[C---:B------:R-:W-:Y:S01]  /*14c0*/  FFMA R141, R103.reuse, R23, R104 ;  /* 0x00000017678d7223 */ /* 0x040fe20000000068 */
[----:B------:R-:W3:Y:S01]  /*14d0*/  LDS.128 R88, [R58+0x2000] ;  /* 0x002000003a587984 */ /* 0x000ee20000000c00 */
        /* <DEDUP_REMOVED lines=13> */
[----:B------:R-:W-:Y:S01]  /*15b0*/  FFMA R105, R93, R29, R82 ;  /* 0x0000001d5d697223 */ /* 0x000fe20000000052 */
[C---:B------:R-:W-:Y:S01]  /*15c0*/  FFMA R97, R99.reuse, R27, R102 ;  /* 0x0000001b63617223 */ /* 0x040fe20000000066 */
[----:B------:R-:W1:Y:S01]  /*15d0*/  LDS.128 R80, [R58+0x2080] ;  /* 0x002080003a507984 */ /* 0x000e620000000c00 */
[C---:B------:R-:W-:Y:S01]  /*15e0*/  FFMA R147, R99.reuse, R23, R100 ;  /* 0x0000001763937223 */ /* 0x040fe20000000064 */
[----:B------:R-:W-:Y:S01]  /*15f0*/  FFMA R151, R99, R11, R98 ;  /* 0x0000000b63977223 */ /* 0x000fe20000000062 */
[C---:B------:R-:W-:Y:S01]  /*1600*/  FFMA R99, R93.reuse, R25, R96 ;  /* 0x000000195d637223 */ /* 0x040fe20000000060 */
[----:B------:R-:W-:Y:S01]  /*1610*/  FFMA R93, R93, R9, R92 ;  /* 0x000000095d5d7223 */ /* 0x000fe2000000005c */
[C---:B------:R-:W-:Y:S01]  /*1620*/  FFMA R92, R94.reuse, R30, R105 ;  /* 0x0000001e5e5c7223 */ /* 0x040fe20000000069 */
[C---:B------:R-:W-:Y:S01]  /*1630*/  FFMA R96, R94.reuse, R22, R103 ;  /* 0x000000165e607223 */ /* 0x040fe20000000067 */
[----:B------:R-:W-:Y:S01]  /*1640*/  FFMA R98, R94, R26, R99 ;  /* 0x0000001a5e627223 */ /* 0x000fe20000000063 */
[C---:B--2---:R-:W-:Y:S01]  /*1650*/  FFMA R76, R84.reuse, R20, R76 ;  /* 0x00000014544c7223 */ /* 0x044fe2000000004c */
[C---:B------:R-:W-:Y:S01]  /*1660*/  FFMA R78, R84.reuse, R28, R78 ;  /* 0x0000001c544e7223 */ /* 0x040fe2000000004e */
[----:B------:R-:W-:Y:S01]  /*1670*/  FFMA R157, R95, R31, R92 ;  /* 0x0000001f5f9d7223 */ /* 0x000fe2000000005c */
[C---:B------:R-:W-:Y:S01]  /*1680*/  FFMA R92, R84.reuse, R24, R77 ;  /* 0x00000018545c7223 */ /* 0x040fe2000000004d */
[----:B------:R-:W-:Y:S01]  /*1690*/  FFMA R84, R84, R8, R79 ;  /* 0x0000000854547223 */ /* 0x000fe2000000004f */
[C---:B------:R-:W-:Y:S01]  /*16a0*/  FFMA R99, R85.reuse, R21, R76 ;  /* 0x0000001555637223 */ /* 0x040fe2000000004c */
[----:B------:R-:W-:Y:S01]  /*16b0*/  FFMA R103, R85, R29, R78 ;  /* 0x0000001d55677223 */ /* 0x000fe2000000004e */
[----:B------:R-:W-:Y:S01]  /*16c0*/  FFMA R94, R94, R10, R93 ;  /* 0x0000000a5e5e7223 */ /* 0x000fe2000000005d */
[----:B------:R-:W2:Y:S01]  /*16d0*/  LDS.128 R76, [R58+0x2100] ;  /* 0x002100003a4c7984 */ /* 0x000ea20000000c00 */
[C---:B------:R-:W-:Y:S01]  /*16e0*/  FFMA R93, R95.reuse, R27, R98 ;  /* 0x0000001b5f5d7223 */ /* 0x040fe20000000062 */
[C---:B------:R-:W-:Y:S01]  /*16f0*/  FFMA R153, R95.reuse, R23, R96 ;  /* 0x000000175f997223 */ /* 0x040fe20000000060 */
[----:B------:R-:W-:Y:S01]  /*1700*/  FFMA R179, R95, R11, R94 ;  /* 0x0000000b5fb37223 */ /* 0x000fe2000000005e */
[C---:B------:R-:W-:Y:S01]  /*1710*/  FFMA R95, R85.reuse, R25, R92 ;  /* 0x00000019555f7223 */ /* 0x040fe2000000005c */
[----:B------:R-:W-:Y:S01]  /*1720*/  FFMA R85, R85, R9, R84 ;  /* 0x0000000955557223 */ /* 0x000fe20000000054 */
[C---:B------:R-:W-:Y:S01]  /*1730*/  FFMA R84, R86.reuse, R30, R103 ;  /* 0x0000001e56547223 */ /* 0x040fe20000000067 */
[----:B------:R-:W-:Y:S01]  /*1740*/  FFMA R92, R86, R22, R99 ;  /* 0x00000016565c7223 */ /* 0x000fe20000000063 */
[C---:B---3--:R-:W-:Y:S01]  /*1750*/  FFMA R72, R88.reuse, R20, R72 ;  /* 0x0000001458487223 */ /* 0x048fe20000000048 */
[----:B------:R-:W-:Y:S01]  /*1760*/  FFMA R74, R88, R28, R74 ;  /* 0x0000001c584a7223 */ /* 0x000fe2000000004a */
[C---:B------:R-:W-:Y:S01]  /*1770*/  FFMA R94, R86.reuse, R26, R95 ;  /* 0x0000001a565e7223 */ /* 0x040fe2000000005f */
[----:B------:R-:W-:Y:S01]  /*1780*/  FFMA R159, R87, R31, R84 ;  /* 0x0000001f579f7223 */ /* 0x000fe20000000054 */
[----:B------:R-:W-:Y:S01]  /*1790*/  FFMA R86, R86, R10, R85 ;  /* 0x0000000a56567223 */ /* 0x000fe20000000055 */
[C---:B------:R-:W-:Y:S01]  /*17a0*/  FFMA R84, R88.reuse, R24, R73 ;  /* 0x0000001858547223 */ /* 0x040fe20000000049 */
[----:B------:R-:W-:Y:S01]  /*17b0*/  FFMA R88, R88, R8, R75 ;  /* 0x0000000858587223 */ /* 0x000fe2000000004b */
[C---:B------:R-:W-:Y:S01]  /*17c0*/  FFMA R99, R89.reuse, R21, R72 ;  /* 0x0000001559637223 */ /* 0x040fe20000000048 */
[----:B------:R-:W-:Y:S01]  /*17d0*/  FFMA R103, R89, R29, R74 ;  /* 0x0000001d59677223 */ /* 0x000fe2000000004a */
[C---:B------:R-:W-:Y:S01]  /*17e0*/  FFMA R85, R87.reuse, R27, R94 ;  /* 0x0000001b57557223 */ /* 0x040fe2000000005e */
[----:B------:R-:W3:Y:S01]  /*17f0*/  LDS.128 R72, [R58+0x2180] ;  /* 0x002180003a487984 */ /* 0x000ee20000000c00 */
[C---:B------:R-:W-:Y:S01]  /*1800*/  FFMA R95, R87.reuse, R23, R92 ;  /* 0x00000017575f7223 */ /* 0x040fe2000000005c */
[----:B------:R-:W-:Y:S01]  /*1810*/  FFMA R185, R87, R11, R86 ;  /* 0x0000000b57b97223 */ /* 0x000fe20000000056 */
[C---:B------:R-:W-:Y:S01]  /*1820*/  FFMA R87, R89.reuse, R25, R84 ;  /* 0x0000001959577223 */ /* 0x040fe20000000054 */
[----:B------:R-:W-:Y:S01]  /*1830*/  FFMA R89, R89, R9, R88 ;  /* 0x0000000959597223 */ /* 0x000fe20000000058 */
[C---:B------:R-:W-:Y:S01]  /*1840*/  FFMA R84, R90.reuse, R30, R103 ;  /* 0x0000001e5a547223 */ /* 0x040fe20000000067 */
[C---:B------:R-:W-:Y:S01]  /*1850*/  FFMA R86, R90.reuse, R22, R99 ;  /* 0x000000165a567223 */ /* 0x040fe20000000063 */
[----:B------:R-:W-:Y:S01]  /*1860*/  FFMA R88, R90, R26, R87 ;  /* 0x0000001a5a587223 */ /* 0x000fe20000000057 */
[C---:B-1----:R-:W-:Y:S01]  /*1870*/  FFMA R68, R80.reuse, R20, R68 ;  /* 0x0000001450447223 */ /* 0x042fe20000000044 */
[----:B------:R-:W-:Y:S01]  /*1880*/  FFMA R70, R80, R28, R70 ;  /* 0x0000001c50467223 */ /* 0x000fe20000000046 */
[----:B------:R-:W-:Y:S01]  /*1890*/  FFMA R90, R90, R10, R89 ;  /* 0x0000000a5a5a7223 */ /* 0x000fe20000000059 */
[----:B------:R-:W-:Y:S01]  /*18a0*/  FFMA R163, R91, R31, R84 ;  /* 0x0000001f5ba37223 */ /* 0x000fe20000000054 */
[C---:B------:R-:W-:Y:S01]  /*18b0*/  FFMA R84, R80.reuse, R24, R69 ;  /* 0x0000001850547223 */ /* 0x040fe20000000045 */
[----:B------:R-:W-:Y:S01]  /*18c0*/  FFMA R80, R80, R8, R71 ;  /* 0x0000000850507223 */ /* 0x000fe20000000047 */
[----:B------:R-:W-:Y:S01]  /*18d0*/  FFMA R103, R81, R29, R70 ;  /* 0x0000001d51677223 */ /* 0x000fe20000000046 */
[C---:B------:R-:W-:Y:S01]  /*18e0*/  FFMA R87, R91.reuse, R27, R88 ;  /* 0x0000001b5b577223 */ /* 0x040fe20000000058 */
[C---:B------:R-:W-:Y:S01]  /*18f0*/  FFMA R89, R91.reuse, R23, R86 ;  /* 0x000000175b597223 */ /* 0x040fe20000000056 */
[----:B------:R-:W-:Y:S01]  /*1900*/  FFMA R203, R91, R11, R90 ;  /* 0x0000000b5bcb7223 */ /* 0x000fe2000000005a */
[C---:B------:R-:W-:Y:S01]  /*1910*/  FFMA R99, R81.reuse, R21, R68 ;  /* 0x0000001551637223 */ /* 0x040fe20000000044 */
[C---:B------:R-:W-:Y:S01]  /*1920*/  FFMA R91, R81.reuse, R25, R84 ;  /* 0x00000019515b7223 */ /* 0x040fe20000000054 */
[----:B------:R-:W1:Y:S01]  /*1930*/  LDS.128 R68, [R58+0x3000] ;  /* 0x003000003a447984 */ /* 0x000e620000000c00 */
[----:B------:R-:W-:Y:S01]  /*1940*/  FFMA R81, R81, R9, R80 ;  /* 0x0000000951517223 */ /* 0x000fe20000000050 */
[C---:B------:R-:W-:Y:S01]  /*1950*/  FFMA R80, R82.reuse, R30, R103 ;  /* 0x0000001e52507223 */ /* 0x040fe20000000067 */
[C---:B------:R-:W-:Y:S01]  /*1960*/  FFMA R86, R82.reuse, R26, R91 ;  /* 0x0000001a52567223 */ /* 0x040fe2000000005b */
[C---:B------:R-:W-:Y:S01]  /*1970*/  FFMA R84, R82.reuse, R22, R99 ;  /* 0x0000001652547223 */ /* 0x040fe20000000063 */
[----:B------:R-:W-:Y:S01]  /*1980*/  FFMA R82, R82, R10, R81 ;  /* 0x0000000a52527223 */ /* 0x000fe20000000051 */
[C---:B------:R-:W-:Y:S01]  /*1990*/  FFMA R169, R83.reuse, R31, R80 ;  /* 0x0000001f53a97223 */ /* 0x040fe20000000050 */
[C---:B--2---:R-:W-:Y:S01]  /*19a0*/  FFMA R80, R76.reuse, R24, R61 ;  /* 0x000000184c507223 */ /* 0x044fe2000000003d */
[C---:B------:R-:W-:Y:S01]  /*19b0*/  FFMA R91, R83.reuse, R27, R86 ;  /* 0x0000001b535b7223 */ /* 0x040fe20000000056 */
[C---:B------:R-:W-:Y:S01]  /*19c0*/  FFMA R165, R83.reuse, R23, R84 ;  /* 0x0000001753a57223 */ /* 0x040fe20000000054 */
[----:B------:R-:W-:Y:S01]  /*19d0*/  FFMA R211, R83, R11, R82 ;  /* 0x0000000b53d37223 */ /* 0x000fe20000000052 */
[C---:B------:R-:W-:Y:S01]  /*19e0*/  FFMA R61, R77.reuse, R25, R80 ;  /* 0x000000194d3d7223 */ /* 0x040fe20000000050 */
[C---:B------:R-:W-:Y:S01]  /*19f0*/  FFMA R60, R76.reuse, R20, R60 ;  /* 0x000000144c3c7223 */ /* 0x040fe2000000003c */
[----:B------:R-:W2:Y:S01]  /*1a00*/  LDS.128 R80, [R58+0x3080] ;  /* 0x003080003a507984 */ /* 0x000ea20000000c00 */
[C---:B------:R-:W-:Y:S01]  /*1a10*/  FFMA R62, R76.reuse, R28, R62 ;  /* 0x0000001c4c3e7223 */ /* 0x040fe2000000003e */
[----:B------:R-:W-:Y:S01]  /*1a20*/  FFMA R76, R76, R8, R63 ;  /* 0x000000084c4c7223 */ /* 0x000fe2000000003f */
[----:B------:R-:W-:Y:S01]  /*1a30*/  FFMA R63, R77, R21, R60 ;  /* 0x000000154d3f7223 */ /* 0x000fe2000000003c */
[----:B------:R-:W-:Y:S01]  /*1a40*/  FFMA R129, R135, R27, R112 ;  /* 0x0000001b87817223 */ /* 0x000fe20000000070 */
        /* <DEDUP_REMOVED lines=9> */
[C---:B---3--:R-:W-:Y:S01]  /*1ae0*/  FFMA R60, R72.reuse, R8, R19 ;  /* 0x00000008483c7223 */ /* 0x048fe20000000013 */
[----:B------:R-:W-:Y:S01]  /*1af0*/  FFMA R217, R79, R11, R78 ;  /* 0x0000000b4fd97223 */ /* 0x000fe2000000004e */
[C---:B------:R-:W-:Y:S01]  /*1b00*/  FFMA R16, R72.reuse, R20, R16 ;  /* 0x0000001448107223 */ /* 0x040fe20000000010 */
[----:B------:R-:W3:Y:S01]  /*1b10*/  LDS.128 R76, [R58+0x3100] ;  /* 0x003100003a4c7984 */ /* 0x000ee20000000c00 */
[C---:B------:R-:W-:Y:S01]  /*1b20*/  FFMA R61, R73.reuse, R9, R60 ;  /* 0x00000009493d7223 */ /* 0x040fe2000000003c */
[C---:B------:R-:W-:Y:S01]  /*1b30*/  FFMA R62, R72.reuse, R24, R17 ;  /* 0x00000018483e7223 */ /* 0x040fe20000000011 */
[----:B------:R-:W-:Y:S01]  /*1b40*/  FFMA R18, R72, R28, R18 ;  /* 0x0000001c48127223 */ /* 0x000fe20000000012 */
[C---:B------:R-:W-:Y:S01]  /*1b50*/  FFMA R19, R73.reuse, R21, R16 ;  /* 0x0000001549137223 */ /* 0x040fe20000000010 */
[C---:B------:R-:W-:Y:S01]  /*1b60*/  FFMA R16, R74.reuse, R10, R61 ;  /* 0x0000000a4a107223 */ /* 0x040fe2000000003d */
[C---:B------:R-:W-:Y:S01]  /*1b70*/  FFMA R17, R73.reuse, R25, R62 ;  /* 0x0000001949117223 */ /* 0x040fe2000000003e */
[----:B------:R-:W-:Y:S01]  /*1b80*/  FFMA R73, R73, R29, R18 ;  /* 0x0000001d49497223 */ /* 0x000fe20000000012 */
[----:B------:R-:W-:Y:S01]  /*1b90*/  FFMA R18, R74, R22, R19 ;  /* 0x000000164a127223 */ /* 0x000fe20000000013 */
[----:B------:R-:W-:Y:S01]  /*1ba0*/  FFMA R229, R75, R11, R16 ;  /* 0x0000000b4be57223 */ /* 0x000fe20000000010 */
[----:B-1----:R-:W-:Y:S01]  /*1bb0*/  FFMA R16, R68, R8, R15 ;  /* 0x0000000844107223 */ /* 0x002fe2000000000f */
[C---:B------:R-:W-:Y:S01]  /*1bc0*/  FFMA R60, R74.reuse, R26, R17 ;  /* 0x0000001a4a3c7223 */ /* 0x040fe20000000011 */
[----:B------:R-:W-:Y:S01]  /*1bd0*/  FFMA R74, R74, R30, R73 ;  /* 0x0000001e4a4a7223 */ /* 0x000fe20000000049 */
[C---:B------:R-:W-:Y:S01]  /*1be0*/  FFMA R12, R68.reuse, R20, R12 ;  /* 0x00000014440c7223 */ /* 0x040fe2000000000c */
        /* <DEDUP_REMOVED lines=8> */
[----:B------:R-:W1:Y:S01]  /*1c70*/  LDS.128 R72, [R58+0x3180] ;  /* 0x003180003a487984 */ /* 0x000e620000000c00 */
[C---:B------:R-:W-:Y:S01]  /*1c80*/  FFMA R13, R69.reuse, R25, R18 ;  /* 0x00000019450d7223 */ /* 0x040fe20000000012 */
[----:B------:R-:W-:Y:S01]  /*1c90*/  FFMA R69, R69, R29, R14 ;  /* 0x0000001d45457223 */ /* 0x000fe2000000000e */
[----:B------:R-:W-:Y:S01]  /*1ca0*/  FFMA R237, R71, R11, R12 ;  /* 0x0000000b47ed7223 */ /* 0x000fe2000000000c */
[----:B--2---:R-:W-:Y:S01]  /*1cb0*/  FFMA R12, R80, R8, R7 ;  /* 0x00000008500c7223 */ /* 0x004fe20000000007 */
[C---:B------:R-:W-:Y:S01]  /*1cc0*/  FFMA R16, R70.reuse, R26, R13 ;  /* 0x0000001a46107223 */ /* 0x040fe2000000000d */
        /* <DEDUP_REMOVED lines=12> */
[C---:B------:R-:W-:Y:S01]  /*1d90*/  FFMA R80, R82.reuse, R10, R13 ;  /* 0x0000000a52507223 */ /* 0x040fe2000000000d */
[----:B------:R-:W-:Y:S01]  /*1da0*/  LDS.128 R68, [R58+0x10] ;  /* 0x000010003a447984 */ /* 0x000fe20000000c00 */
[C---:B------:R-:W-:Y:S01]  /*1db0*/  FFMA R84, R82.reuse, R30, R7 ;  /* 0x0000001e52547223 */ /* 0x040fe20000000007 */
[C---:B------:R-:W-:Y:S01]  /*1dc0*/  FFMA R86, R82.reuse, R22, R5 ;  /* 0x0000001652567223 */ /* 0x040fe20000000005 */
[----:B------:R-:W-:Y:S01]  /*1dd0*/  FFMA R82, R82, R26, R81 ;  /* 0x0000001a52527223 */ /* 0x000fe20000000051 */
[----:B------:R-:W2:Y:S01]  /*1de0*/  LDS.128 R60, [R59+0x90] ;  /* 0x000090003b3c7984 */ /* 0x000ea20000000c00 */
[C---:B---3--:R-:W-:Y:S01]  /*1df0*/  FFMA R64, R76.reuse, R20, R64 ;  /* 0x000000144c407223 */ /* 0x048fe20000000040 */
[C---:B------:R-:W-:Y:S01]  /*1e00*/  FFMA R66, R76.reuse, R28, R66 ;  /* 0x0000001c4c427223 */ /* 0x040fe20000000042 */
[C---:B------:R-:W-:Y:S01]  /*1e10*/  FFMA R239, R83.reuse, R11, R80 ;  /* 0x0000000b53ef7223 */ /* 0x040fe20000000050 */
[----:B------:R-:W3:Y:S01]  /*1e20*/  LDS.128 R16, [R59+0x10] ;  /* 0x000010003b107984 */ /* 0x000ee20000000c00 */
[C---:B------:R-:W-:Y:S01]  /*1e30*/  FFMA R231, R83.reuse, R27, R82 ;  /* 0x0000001b53e77223 */ /* 0x040fe20000000052 */
[C---:B------:R-:W-:Y:S01]  /*1e40*/  FFMA R233, R83.reuse, R23, R86 ;  /* 0x0000001753e97223 */ /* 0x040fe20000000056 */
[----:B------:R-:W-:Y:S01]  /*1e50*/  FFMA R235, R83, R31, R84 ;  /* 0x0000001f53eb7223 */ /* 0x000fe20000000054 */
[----:B------:R-:W4:Y:S01]  /*1e60*/  LDS.128 R12, [R59+0x110] ;  /* 0x000110003b0c7984 */ /* 0x000f220000000c00 */
[C---:B------:R-:W-:Y:S01]  /*1e70*/  FFMA R80, R76.reuse, R24, R65 ;  /* 0x000000184c507223 */ /* 0x040fe20000000041 */
[----:B------:R-:W-:Y:S01]  /*1e80*/  FFMA R76, R76, R8, R67 ;  /* 0x000000084c4c7223 */ /* 0x000fe20000000043 */
[C---:B------:R-:W-:Y:S01]  /*1e90*/  FFMA R83, R77.reuse, R21, R64 ;  /* 0x000000154d537223 */ /* 0x040fe20000000040 */
[C---:B------:R-:W-:Y:S01]  /*1ea0*/  FFMA R99, R77.reuse, R29, R66 ;  /* 0x0000001d4d637223 */ /* 0x040fe20000000042 */
[----:B------:R-:W-:Y:S01]  /*1eb0*/  LDS.128 R4, [R59+0x190] ;  /* 0x000190003b047984 */ /* 0x000fe20000000c00 */
[C---:B------:R-:W-:Y:S01]  /*1ec0*/  FFMA R81, R77.reuse, R25, R80 ;  /* 0x000000194d517223 */ /* 0x040fe20000000050 */
[-C--:B------:R-:W-:Y:S01]  /*1ed0*/  FFMA R77, R77, R9.reuse, R76 ;  /* 0x000000094d4d7223 */ /* 0x080fe2000000004c */
[----:B------:R-:W-:Y:S01]  /*1ee0*/  FFMA R80, R78, R22, R83 ;  /* 0x000000164e507223 */ /* 0x000fe20000000053 */
[----:B------:R-:W4:Y:S01]  /*1ef0*/  LDS.128 R64, [R58+0x90] ;  /* 0x000090003a407984 */ /* 0x000f220000000c00 */
[C---:B-1----:R-:W-:Y:S01]  /*1f00*/  FFMA R28, R72.reuse, R28, R34 ;  /* 0x0000001c481c7223 */ /* 0x042fe20000000022 */
[C---:B------:R-:W-:Y:S01]  /*1f10*/  FFMA R24, R72.reuse, R24, R33 ;  /* 0x0000001848187223 */ /* 0x040fe20000000021 */
[C---:B------:R-:W-:Y:S01]  /*1f20*/  FFMA R20, R72.reuse, R20, R32 ;  /* 0x0000001448147223 */ /* 0x040fe20000000020 */
[----:B------:R-:W-:Y:S01]  /*1f30*/  FFMA R8, R72, R8, R35 ;  /* 0x0000000848087223 */ /* 0x000fe20000000023 */
[C---:B------:R-:W-:Y:S01]  /*1f40*/  FFMA R82, R78.reuse, R26, R81 ;  /* 0x0000001a4e527223 */ /* 0x040fe20000000051 */
[----:B------:R-:W1:Y:S01]  /*1f50*/  LDS.128 R32, [R58+0x110] ;  /* 0x000110003a207984 */ /* 0x000e620000000c00 */
[C---:B------:R-:W-:Y:S01]  /*1f60*/  FFMA R76, R78.reuse, R30, R99 ;  /* 0x0000001e4e4c7223 */ /* 0x040fe20000000063 */
[C---:B------:R-:W-:Y:S01]  /*1f70*/  FFMA R9, R73.reuse, R9, R8 ;  /* 0x0000000949097223 */ /* 0x040fe20000000008 */
[-C--:B------:R-:W-:Y:S01]  /*1f80*/  FFMA R78, R78, R10.reuse, R77 ;  /* 0x0000000a4e4e7223 */ /* 0x080fe2000000004d */
[C---:B------:R-:W-:Y:S01]  /*1f90*/  FFMA R25, R73.reuse, R25, R24 ;  /* 0x0000001949197223 */ /* 0x040fe20000000018 */
[----:B------:R-:W-:Y:S01]  /*1fa0*/  FFMA R21, R73, R21, R20 ;  /* 0x0000001549157223 */ /* 0x000fe20000000014 */
[C---:B------:R-:W-:Y:S01]  /*1fb0*/  FFMA R10, R74.reuse, R10, R9 ;  /* 0x0000000a4a0a7223 */ /* 0x040fe20000000009 */
[C---:B------:R-:W-:Y:S01]  /*1fc0*/  FFMA R77, R79.reuse, R27, R82 ;  /* 0x0000001b4f4d7223 */ /* 0x040fe20000000052 */
[----:B------:R-:W-:Y:S01]  /*1fd0*/  FFMA R26, R74, R26, R25 ;  /* 0x0000001a4a1a7223 */ /* 0x000fe20000000019 */
[----:B------:R-:W-:Y:S01]  /*1fe0*/  FFMA R81, R79, R23, R80 ;  /* 0x000000174f517223 */ /* 0x000fe20000000050 */
[----:B------:R-:W-:Y:S01]  /*1ff0*/  FFMA R241, R75, R11, R10 ;  /* 0x0000000b4bf17223 */ /* 0x000fe2000000000a */
[----:B------:R-:W-:Y:S01]  /*2000*/  FFMA R83, R79, R31, R76 ;  /* 0x0000001f4f537223 */ /* 0x000fe2000000004c */
[-C--:B------:R-:W-:Y:S01]  /*2010*/  FFMA R123, R123, R11.reuse, R122 ;  /* 0x0000000b7b7b7223 */ /* 0x080fe2000000007a */
[----:B------:R-:W-:Y:S01]  /*2020*/  FFMA R135, R135, R11, R134 ;  /* 0x0000000b87877223 */ /* 0x000fe20000000086 */
[C---:B------:R-:W-:Y:S01]  /*2030*/  FFMA R113, R111.reuse, R27, R108 ;  /* 0x0000001b6f717223 */ /* 0x040fe2000000006c */
[-C--:B------:R-:W-:Y:S01]  /*2040*/  FFMA R137, R111, R11.reuse, R110 ;  /* 0x0000000b6f897223 */ /* 0x080fe2000000006e */
[----:B------:R-:W-:Y:S01]  /*2050*/  FFMA R79, R79, R11, R78 ;  /* 0x0000000b4f4f7223 */ /* 0x000fe2000000004e */
[----:B--2---:R-:W-:Y:S01]  /*2060*/  FFMA R20, R68, R60, R139 ;  /* 0x0000003c44147223 */ /* 0x004fe2000000008b */
[----:B------:R-:W-:Y:S01]  /*2070*/  FFMA R22, R74, R22, R21 ;  /* 0x000000164a167223 */ /* 0x000fe20000000015 */
[----:B------:R-:W-:Y:S01]  /*2080*/  FFMA R99, R75, R27, R26 ;  /* 0x0000001b4b637223 */ /* 0x000fe2000000001a */
[----:B------:R-:W-:Y:S01]  /*2090*/  FFMA R29, R73, R29, R28 ;  /* 0x0000001d491d7223 */ /* 0x000fe2000000001c */
[----:B---3--:R-:W-:Y:S01]  /*20a0*/  FFMA R10, R68, R16, R115 ;  /* 0x00000010440a7223 */ /* 0x008fe20000000073 */
[C---:B------:R-:W-:Y:S01]  /*20b0*/  FFMA R9, R69.reuse, R61, R20 ;  /* 0x0000003d45097223 */ /* 0x040fe20000000014 */
[----:B------:R-:W2:Y:S01]  /*20c0*/  LDS.128 R24, [R58+0x190] ;  /* 0x000190003a187984 */ /* 0x000ea20000000c00 */
[----:B------:R-:W-:Y:S01]  /*20d0*/  FFMA R30, R74, R30, R29 ;  /* 0x0000001e4a1e7223 */ /* 0x000fe2000000001d */
[----:B----4-:R-:W-:Y:S01]  /*20e0*/  FFMA R8, R68, R12, R155 ;  /* 0x0000000c44087223 */ /* 0x010fe2000000009b */
[----:B------:R-:W-:Y:S01]  /*20f0*/  FFMA R11, R69, R17, R10 ;  /* 0x00000011450b7223 */ /* 0x000fe2000000000a */
[C---:B------:R-:W-:Y:S01]  /*2100*/  FFMA R20, R70.reuse, R62, R9 ;  /* 0x0000003e46147223 */ /* 0x040fe20000000009 */
[----:B------:R-:W-:Y:S01]  /*2110*/  FFMA R103, R75, R23, R22 ;  /* 0x000000174b677223 */ /* 0x000fe20000000016 */
[----:B------:R-:W-:Y:S01]  /*2120*/  FFMA R21, R69, R13, R8 ;  /* 0x0000000d45157223 */ /* 0x000fe20000000008 */
[C---:B------:R-:W-:Y:S01]  /*2130*/  FFMA R10, R70.reuse, R18, R11 ;  /* 0x00000012460a7223 */ /* 0x040fe2000000000b */
[----:B------:R-:W-:Y:S01]  /*2140*/  FFMA R109, R71, R63, R20 ;  /* 0x0000003f476d7223 */ /* 0x000fe20000000014 */
[----:B------:R-:W-:Y:S01]  /*2150*/  FFMA R105, R75, R31, R30 ;  /* 0x0000001f4b697223 */ /* 0x000fe2000000001e */
        /* <DEDUP_REMOVED lines=8> */
[----:B------:R-:W3:Y:S01]  /*21e0*/  LDS.128 R20, [R58+0x1010] ;  /* 0x001010003a147984 */ /* 0x000ee20000000c00 */
[C---:B------:R-:W-:Y:S01]  /*21f0*/  FFMA R29, R65.reuse, R13, R8 ;  /* 0x0000000d411d7223 */ /* 0x040fe20000000008 */
[----:B------:R-:W-:Y:S01]  /*2200*/  FFMA R64, R64, R4, R123 ;  /* 0x0000000440407223 */ /* 0x000fe2000000007b */
[C---:B------:R-:W-:Y:S01]  /*2210*/  FFMA R10, R66.reuse, R18, R11 ;  /* 0x00000012420a7223 */ /* 0x040fe2000000000b */
[C---:B------:R-:W-:Y:S01]  /*2220*/  FFMA R28, R66.reuse, R62, R9 ;  /* 0x0000003e421c7223 */ /* 0x040fe20000000009 */
[----:B------:R-:W-:Y:S01]  /*2230*/  FFMA R8, R66, R14, R29 ;  /* 0x0000000e42087223 */ /* 0x000fe2000000001d */
[----:B------:R-:W-:Y:S01]  /*2240*/  FFMA R65, R65, R5, R64 ;  /* 0x0000000541417223 */ /* 0x000fe20000000040 */
[C---:B------:R-:W-:Y:S01]  /*2250*/  FFMA R119, R67.reuse, R19, R10 ;  /* 0x0000001343777223 */ /* 0x040fe2000000000a */
[C---:B-1----:R-:W-:Y:S01]  /*2260*/  FFMA R10, R32.reuse, R16, R131 ;  /* 0x00000010200a7223 */ /* 0x042fe20000000083 */
        /* <DEDUP_REMOVED lines=8> */
[----:B------:R-:W1:Y:S01]  /*22f0*/  LDS.128 R8, [R58+0x1090] ;  /* 0x001090003a087984 */ /* 0x000e620000000c00 */
        /* <DEDUP_REMOVED lines=9> */
[C---:B--2---:R-:W-:Y:S01]  /*2390*/  FFMA R32, R24.reuse, R60, R113 ;  /* 0x0000003c18207223 */ /* 0x044fe20000000071 */
[C---:B------:R-:W-:Y:S01]  /*23a0*/  FFMA R30, R24.reuse, R16, R125 ;  /* 0x00000010181e7223 */ /* 0x040fe2000000007d */
[C---:B------:R-:W-:Y:S01]  /*23b0*/  FFMA R28, R24.reuse, R12, R127 ;  /* 0x0000000c181c7223 */ /* 0x040fe2000000007f */
[----:B------:R-:W-:Y:S01]  /*23c0*/  FFMA R24, R24, R4, R137 ;  /* 0x0000000418187223 */ /* 0x000fe20000000089 */
[----:B------:R-:W-:Y:S01]  /*23d0*/  FFMA R155, R35, R7, R34 ;  /* 0x00000007239b7223 */ /* 0x000fe20000000022 */
[C---:B------:R-:W-:Y:S01]  /*23e0*/  FFMA R33, R25.reuse, R61, R32 ;  /* 0x0000003d19217223 */ /* 0x040fe20000000020 */
[C---:B------:R-:W-:Y:S01]  /*23f0*/  FFMA R35, R25.reuse, R17, R30 ;  /* 0x0000001119237223 */ /* 0x040fe2000000001e */
[C---:B------:R-:W-:Y:S01]  /*2400*/  FFMA R65, R25.reuse, R13, R28 ;  /* 0x0000000d19417223 */ /* 0x040fe2000000001c */
[----:B------:R-:W-:Y:S01]  /*2410*/  FFMA R25, R25, R5, R24 ;  /* 0x0000000519197223 */ /* 0x000fe20000000018 */
[----:B------:R-:W2:Y:S01]  /*2420*/  LDS.128 R28, [R58+0x1110] ;  /* 0x001110003a1c7984 */ /* 0x000ea20000000c00 */
[C---:B------:R-:W-:Y:S01]  /*2430*/  FFMA R34, R26.reuse, R62, R33 ;  /* 0x0000003e1a227223 */ /* 0x040fe20000000021 */
[C---:B------:R-:W-:Y:S01]  /*2440*/  FFMA R32, R26.reuse, R18, R35 ;  /* 0x000000121a207223 */ /* 0x040fe20000000023 */
[C---:B------:R-:W-:Y:S01]  /*2450*/  FFMA R24, R26.reuse, R14, R65 ;  /* 0x0000000e1a187223 */ /* 0x040fe20000000041 */
[----:B------:R-:W-:Y:S01]  /*2460*/  FFMA R26, R26, R6, R25 ;  /* 0x000000061a1a7223 */ /* 0x000fe20000000019 */
[----:B------:R-:W-:Y:S01]  /*2470*/  FFMA R68, R68, R4, R161 ;  /* 0x0000000444447223 */ /* 0x000fe200000000a1 */
[C---:B------:R-:W-:Y:S01]  /*2480*/  FFMA R137, R27.reuse, R19, R32 ;  /* 0x000000131b897223 */ /* 0x040fe20000000020 */
[C---:B------:R-:W-:Y:S01]  /*2490*/  FFMA R139, R27.reuse, R15, R24 ;  /* 0x0000000f1b8b7223 */ /* 0x040fe20000000018 */
[----:B------:R-:W-:Y:S01]  /*24a0*/  FFMA R161, R27, R7, R26 ;  /* 0x000000071ba17223 */ /* 0x000fe2000000001a */
[C---:B---3--:R-:W-:Y:S01]  /*24b0*/  FFMA R32, R20.reuse, R60, R101 ;  /* 0x0000003c14207223 */ /* 0x048fe20000000065 */
[C---:B------:R-:W-:Y:S01]  /*24c0*/  FFMA R26, R20.reuse, R16, R141 ;  /* 0x00000010141a7223 */ /* 0x040fe2000000008d */
[C---:B------:R-:W-:Y:S01]  /*24d0*/  FFMA R24, R20.reuse, R12, R143 ;  /* 0x0000000c14187223 */ /* 0x040fe2000000008f */
[----:B------:R-:W-:Y:S01]  /*24e0*/  FFMA R20, R20, R4, R145 ;  /* 0x0000000414147223 */ /* 0x000fe20000000091 */
[C---:B------:R-:W-:Y:S01]  /*24f0*/  FFMA R33, R21.reuse, R61, R32 ;  /* 0x0000003d15217223 */ /* 0x040fe20000000020 */
[C---:B------:R-:W-:Y:S01]  /*2500*/  FFMA R35, R21.reuse, R17, R26 ;  /* 0x0000001115237223 */ /* 0x040fe2000000001a */
[----:B------:R-:W-:Y:S01]  /*2510*/  FFMA R65, R21, R13, R24 ;  /* 0x0000000d15417223 */ /* 0x000fe20000000018 */
[----:B------:R-:W-:Y:S01]  /*2520*/  FFMA R135, R27, R63, R34 ;  /* 0x0000003f1b877223 */ /* 0x000fe20000000022 */
[----:B------:R-:W-:Y:S01]  /*2530*/  FFMA R21, R21, R5, R20 ;  /* 0x0000000515157223 */ /* 0x000fe20000000014 */
[----:B------:R-:W3:Y:S01]  /*2540*/  LDS.128 R24, [R58+0x1190] ;  /* 0x001190003a187984 */ /* 0x000ee20000000c00 */
        /* <DEDUP_REMOVED lines=24> */
[----:B------:R-:W-:Y:S01]  /*26d0*/  FFMA R173, R11, R7, R10 ;  /* 0x000000070bad7223 */ /* 0x000fe2000000000a */
[C---:B------:R-:W-:Y:S01]  /*26e0*/  FFMA R10, R28.reuse, R16, R153 ;  /* 0x000000101c0a7223 */ /* 0x040fe20000000099 */
[C---:B------:R-:W-:Y:S01]  /*26f0*/  FFMA R8, R28.reuse, R12, R157 ;  /* 0x0000000c1c087223 */ /* 0x040fe2000000009d */
[----:B------:R-:W-:Y:S01]  /*2700*/  FFMA R28, R28, R4, R179 ;  /* 0x000000041c1c7223 */ /* 0x000fe200000000b3 */
[C---:B------:R-:W-:Y:S01]  /*2710*/  FFMA R33, R29.reuse, R61, R32 ;  /* 0x0000003d1d217223 */ /* 0x040fe20000000020 */
[C---:B------:R-:W-:Y:S01]  /*2720*/  FFMA R35, R29.reuse, R17, R10 ;  /* 0x000000111d237223 */ /* 0x040fe2000000000a */
[C---:B------:R-:W-:Y:S01]  /*2730*/  FFMA R65, R29.reuse, R13, R8 ;  /* 0x0000000d1d417223 */ /* 0x040fe20000000008 */
[----:B------:R-:W-:Y:S01]  /*2740*/  FFMA R29, R29, R5, R28 ;  /* 0x000000051d1d7223 */ /* 0x000fe2000000001c */
[-C--:B------:R-:W-:Y:S01]  /*2750*/  FFMA R147, R11, R63.reuse, R34 ;  /* 0x0000003f0b937223 */ /* 0x080fe20000000022 */
[C---:B------:R-:W-:Y:S01]  /*2760*/  FFMA R34, R30.reuse, R62, R33 ;  /* 0x0000003e1e227223 */ /* 0x040fe20000000021 */
[----:B------:R-:W2:Y:S01]  /*2770*/  LDS.128 R8, [R58+0x2090] ;  /* 0x002090003a087984 */ /* 0x000ea20000000c00 */
[C---:B------:R-:W-:Y:S01]  /*2780*/  FFMA R32, R30.reuse, R18, R35 ;  /* 0x000000121e207223 */ /* 0x040fe20000000023 */
[C---:B------:R-:W-:Y:S01]  /*2790*/  FFMA R28, R30.reuse, R14, R65 ;  /* 0x0000000e1e1c7223 */ /* 0x040fe20000000041 */
[----:B------:R-:W-:Y:S01]  /*27a0*/  FFMA R30, R30, R6, R29 ;  /* 0x000000061e1e7223 */ /* 0x000fe2000000001d */
[C---:B------:R-:W-:Y:S01]  /*27b0*/  FFMA R153, R31.reuse, R63, R34 ;  /* 0x0000003f1f997223 */ /* 0x040fe20000000022 */
        /* <DEDUP_REMOVED lines=9> */
[C---:B------:R-:W-:Y:S01]  /*2850*/  FFMA R65, R25.reuse, R13, R28 ;  /* 0x0000000d19417223 */ /* 0x040fe2000000001c */
        /* <DEDUP_REMOVED lines=27> */
[C---:B--2---:R-:W-:Y:S01]  /*2a10*/  FFMA R32, R8.reuse, R60, R91 ;  /* 0x0000003c08207223 */ /* 0x044fe2000000005b */
[C---:B------:R-:W-:Y:S01]  /*2a20*/  FFMA R22, R8.reuse, R16, R165 ;  /* 0x0000001008167223 */ /* 0x040fe200000000a5 */
[C---:B------:R-:W-:Y:S01]  /*2a30*/  FFMA R20, R8.reuse, R12, R169 ;  /* 0x0000000c08147223 */ /* 0x040fe200000000a9 */
        /* <DEDUP_REMOVED lines=10> */
[C---:B------:R-:W-:Y:S01]  /*2ae0*/  FFMA R211, R11.reuse, R63, R34 ;  /* 0x0000003f0bd37223 */ /* 0x040fe20000000022 */
[C---:B------:R-:W-:Y:S01]  /*2af0*/  FFMA R213, R11.reuse, R19, R32 ;  /* 0x000000130bd57223 */ /* 0x040fe20000000020 */
[C---:B---3--:R-:W-:Y:S01]  /*2b00*/  FFMA R32, R28.reuse, R60, R171 ;  /* 0x0000003c1c207223 */ /* 0x048fe200000000ab */
[C---:B------:R-:W-:Y:S01]  /*2b10*/  FFMA R225, R11.reuse, R7, R10 ;  /* 0x000000070be17223 */ /* 0x040fe2000000000a */
[C---:B------:R-:W-:Y:S01]  /*2b20*/  FFMA R10, R28.reuse, R16, R175 ;  /* 0x000000101c0a7223 */ /* 0x040fe200000000af */
[----:B------:R-:W-:Y:S01]  /*2b30*/  FFMA R215, R11, R15, R8 ;  /* 0x0000000f0bd77223 */ /* 0x000fe20000000008 */
[C---:B------:R-:W-:Y:S01]  /*2b40*/  FFMA R8, R28.reuse, R12, R177 ;  /* 0x0000000c1c087223 */ /* 0x040fe200000000b1 */
[----:B------:R-:W-:Y:S01]  /*2b50*/  FFMA R28, R28, R4, R217 ;  /* 0x000000041c1c7223 */ /* 0x000fe200000000d9 */
[C---:B------:R-:W-:Y:S01]  /*2b60*/  FFMA R9, R29.reuse, R61, R32 ;  /* 0x0000003d1d097223 */ /* 0x040fe20000000020 */
[----:B------:R-:W-:Y:S01]  /*2b70*/  FFMA R11, R29, R17, R10 ;  /* 0x000000111d0b7223 */ /* 0x000fe2000000000a */
[----:B------:R-:W-:Y:S01]  /*2b80*/  FFMA R123, R67, R7, R66 ;  /* 0x00000007437b7223 */ /* 0x000fe20000000042 */
[C---:B------:R-:W-:Y:S01]  /*2b90*/  FFMA R33, R29.reuse, R13, R8 ;  /* 0x0000000d1d217223 */ /* 0x040fe20000000008 */
[----:B------:R-:W3:Y:S01]  /*2ba0*/  LDS.128 R64, [R58+0x3090] ;  /* 0x003090003a407984 */ /* 0x000ee20000000c00 */
[----:B------:R-:W-:Y:S01]  /*2bb0*/  FFMA R29, R29, R5, R28 ;  /* 0x000000051d1d7223 */ /* 0x000fe2000000001c */
[C---:B------:R-:W-:Y:S01]  /*2bc0*/  FFMA R28, R30.reuse, R62, R9 ;  /* 0x0000003e1e1c7223 */ /* 0x040fe20000000009 */
[C---:B------:R-:W-:Y:S01]  /*2bd0*/  FFMA R10, R30.reuse, R18, R11 ;  /* 0x000000121e0a7223 */ /* 0x040fe2000000000b */
[C---:B------:R-:W-:Y:S01]  /*2be0*/  FFMA R8, R30.reuse, R14, R33 ;  /* 0x0000000e1e087223 */ /* 0x040fe20000000021 */
[----:B------:R-:W-:Y:S01]  /*2bf0*/  FFMA R30, R30, R6, R29 ;  /* 0x000000061e1e7223 */ /* 0x000fe2000000001d */
[C---:B------:R-:W-:Y:S01]  /*2c00*/  FFMA R217, R31.reuse, R63, R28 ;  /* 0x0000003f1fd97223 */ /* 0x040fe2000000001c */
[C---:B------:R-:W-:Y:S01]  /*2c10*/  FFMA R219, R31.reuse, R19, R10 ;  /* 0x000000131fdb7223 */ /* 0x040fe2000000000a */
[C---:B-1----:R-:W-:Y:S01]  /*2c20*/  FFMA R28, R24.reuse, R60, R191 ;  /* 0x0000003c181c7223 */ /* 0x042fe200000000bf */
[C---:B------:R-:W-:Y:S01]  /*2c30*/  FFMA R10, R24.reuse, R16, R193 ;  /* 0x00000010180a7223 */ /* 0x040fe200000000c1 */
[----:B------:R-:W-:Y:S01]  /*2c40*/  FFMA R221, R31, R15, R8 ;  /* 0x0000000f1fdd7223 */ /* 0x000fe20000000008 */
[C---:B------:R-:W-:Y:S01]  /*2c50*/  FFMA R8, R24.reuse, R4, R229 ;  /* 0x0000000418087223 */ /* 0x040fe200000000e5 */
        /* <DEDUP_REMOVED lines=12> */
[C---:B--2---:R-:W-:Y:S01]  /*2d20*/  FFMA R28, R20.reuse, R60, R197 ;  /* 0x0000003c141c7223 */ /* 0x044fe200000000c5 */
[C---:B------:R-:W-:Y:S01]  /*2d30*/  FFMA R229, R27.reuse, R7, R24 ;  /* 0x000000071be57223 */ /* 0x040fe20000000018 */
[C---:B------:R-:W-:Y:S01]  /*2d40*/  FFMA R24, R20.reuse, R4, R237 ;  /* 0x0000000414187223 */ /* 0x040fe200000000ed */
        /* <DEDUP_REMOVED lines=15> */
[----:B------:R-:W-:Y:S01]  /*2e40*/  FFMA R89, R23, R15, R22 ;  /* 0x0000000f17597223 */ /* 0x000fe20000000016 */
[----:B------:R-:W-:Y:S01]  /*2e50*/  FFMA R69, R69, R5, R68 ;  /* 0x0000000545457223 */ /* 0x000fe20000000044 */
[C---:B---3--:R-:W-:Y:S01]  /*2e60*/  FFMA R20, R64.reuse, R4, R239 ;  /* 0x0000000440147223 */ /* 0x048fe200000000ef */
[C---:B------:R-:W-:Y:S01]  /*2e70*/  FFMA R22, R64.reuse, R12, R235 ;  /* 0x0000000c40167223 */ /* 0x040fe200000000eb */
[----:B------:R-:W-:Y:S01]  /*2e80*/  FFMA R24, R64, R16, R233 ;  /* 0x0000001040187223 */ /* 0x000fe200000000e9 */
[----:B------:R-:W-:Y:S01]  /*2e90*/  FFMA R85, R23, R63, R26 ;  /* 0x0000003f17557223 */ /* 0x000fe2000000001a */
[----:B------:R-:W-:Y:S01]  /*2ea0*/  FFMA R70, R70, R6, R69 ;  /* 0x0000000646467223 */ /* 0x000fe20000000045 */
[----:B------:R-:W-:Y:S01]  /*2eb0*/  FFMA R64, R64, R60, R231 ;  /* 0x0000003c40407223 */ /* 0x000fe200000000e7 */
[C---:B------:R-:W-:Y:S01]  /*2ec0*/  FFMA R25, R65.reuse, R5, R20 ;  /* 0x0000000541197223 */ /* 0x040fe20000000014 */
[C---:B------:R-:W-:Y:S01]  /*2ed0*/  FFMA R23, R65.reuse, R13, R22 ;  /* 0x0000000d41177223 */ /* 0x040fe20000000016 */
[C---:B------:R-:W-:Y:S01]  /*2ee0*/  FFMA R21, R65.reuse, R17, R24 ;  /* 0x0000001141157223 */ /* 0x040fe20000000018 */
[----:B------:R-:W-:Y:S01]  /*2ef0*/  FFMA R65, R65, R61, R64 ;  /* 0x0000003d41417223 */ /* 0x000fe20000000040 */
[-C--:B------:R-:W-:Y:S01]  /*2f00*/  FFMA R115, R71, R7.reuse, R70 ;  /* 0x0000000747737223 */ /* 0x080fe20000000046 */
[C---:B------:R-:W-:Y:S01]  /*2f10*/  FFMA R64, R66.reuse, R6, R25 ;  /* 0x0000000642407223 */ /* 0x040fe20000000019 */
[C---:B------:R-:W-:Y:S01]  /*2f20*/  FFMA R76, R66.reuse, R14, R23 ;  /* 0x0000000e424c7223 */ /* 0x040fe20000000017 */
[C---:B------:R-:W-:Y:S01]  /*2f30*/  FFMA R78, R66.reuse, R18, R21 ;  /* 0x00000012424e7223 */ /* 0x040fe20000000015 */
[----:B------:R-:W-:Y:S01]  /*2f40*/  LDS.128 R68, [R58+0x20] ;  /* 0x000020003a447984 */ /* 0x000fe20000000c00 */
[----:B------:R-:W-:Y:S01]  /*2f50*/  FFMA R66, R66, R62, R65 ;  /* 0x0000003e42427223 */ /* 0x000fe20000000041 */
[C---:B------:R-:W-:Y:S01]  /*2f60*/  FFMA R101, R67.reuse, R7, R64 ;  /* 0x0000000743657223 */ /* 0x040fe20000000040 */
[C---:B-1----:R-:W-:Y:S01]  /*2f70*/  FFMA R64, R8.reuse, R12, R83 ;  /* 0x0000000c08407223 */ /* 0x042fe20000000053 */
[----:B------:R-:W1:Y:S01]  /*2f80*/  LDS.128 R24, [R59+0x20] ;  /* 0x000020003b187984 */ /* 0x000e620000000c00 */
[C---:B------:R-:W-:Y:S01]  /*2f90*/  FFMA R93, R67.reuse, R63, R66 ;  /* 0x0000003f435d7223 */ /* 0x040fe20000000042 */
[C---:B------:R-:W-:Y:S01]  /*2fa0*/  FFMA R66, R8.reuse, R16, R81 ;  /* 0x0000001008427223 */ /* 0x040fe20000000051 */
[C---:B------:R-:W-:Y:S01]  /*2fb0*/  FFMA R97, R67.reuse, R15, R76 ;  /* 0x0000000f43617223 */ /* 0x040fe2000000004c */
[----:B------:R-:W3:Y:S01]  /*2fc0*/  LDS.128 R20, [R59+0x120] ;  /* 0x000120003b147984 */ /* 0x000ee20000000c00 */
[C---:B------:R-:W-:Y:S01]  /*2fd0*/  FFMA R76, R8.reuse, R60, R77 ;  /* 0x0000003c084c7223 */ /* 0x040fe2000000004d */
[----:B------:R-:W-:Y:S01]  /*2fe0*/  FFMA R8, R8, R4, R79 ;  /* 0x0000000408087223 */ /* 0x000fe2000000004f */
[----:B------:R-:W-:Y:S01]  /*2ff0*/  FFMA R95, R67, R19, R78 ;  /* 0x00000013435f7223 */ /* 0x000fe2000000004e */
[----:B------:R-:W4:Y:S01]  /*3000*/  LDS.128 R32, [R59+0xa0] ;  /* 0x0000a0003b207984 */ /* 0x000f220000000c00 */
[C---:B------:R-:W-:Y:S01]  /*3010*/  FFMA R79, R9.reuse, R17, R66 ;  /* 0x00000011094f7223 */ /* 0x040fe20000000042 */
[C---:B------:R-:W-:Y:S01]  /*3020*/  FFMA R81, R9.reuse, R13, R64 ;  /* 0x0000000d09517223 */ /* 0x040fe20000000040 */
[C---:B------:R-:W-:Y:S01]  /*3030*/  FFMA R77, R9.reuse, R61, R76 ;  /* 0x0000003d094d7223 */ /* 0x040fe2000000004c */
[----:B------:R-:W4:Y:S01]  /*3040*/  LDS.128 R64, [R58+0xa0] ;  /* 0x0000a0003a407984 */ /* 0x000f220000000c00 */
[----:B------:R-:W-:Y:S01]  /*3050*/  FFMA R9, R9, R5, R8 ;  /* 0x0000000509097223 */ /* 0x000fe20000000008 */
[C---:B------:R-:W-:Y:S01]  /*3060*/  FFMA R76, R10.reuse, R18, R79 ;  /* 0x000000120a4c7223 */ /* 0x040fe2000000004f */
[C---:B------:R-:W-:Y:S01]  /*3070*/  FFMA R78, R10.reuse, R62, R77 ;  /* 0x0000003e0a4e7223 */ /* 0x040fe2000000004d */
[C---:B------:R-:W-:Y:S01]  /*3080*/  FFMA R8, R10.reuse, R14, R81 ;  /* 0x0000000e0a087223 */ /* 0x040fe20000000051 */
[----:B------:R-:W-:Y:S01]  /*3090*/  FFMA R10, R10, R6, R9 ;  /* 0x000000060a0a7223 */ /* 0x000fe20000000009 */
[----:B------:R-:W4:Y:S01]  /*30a0*/  LDS.128 R28, [R59+0x1a0] ;  /* 0x0001a0003b1c7984 */ /* 0x000f220000000c00 */
[C---:B------:R-:W-:Y:S01]  /*30b0*/  FFMA R77, R11.reuse, R63, R78 ;  /* 0x0000003f0b4d7223 */ /* 0x040fe2000000004e */
[C---:B------:R-:W-:Y:S01]  /*30c0*/  FFMA R79, R11.reuse, R19, R76 ;  /* 0x000000130b4f7223 */ /* 0x040fe2000000004c */
[C---:B------:R-:W-:Y:S01]  /*30d0*/  FFMA R81, R11.reuse, R15, R8 ;  /* 0x0000000f0b517223 */ /* 0x040fe20000000008 */
[----:B------:R-:W-:Y:S01]  /*30e0*/  FFMA R83, R11, R7, R10 ;  /* 0x000000070b537223 */ /* 0x000fe2000000000a */
[C---:B--2---:R-:W-:Y:S01]  /*30f0*/  FFMA R60, R72.reuse, R60, R99 ;  /* 0x0000003c483c7223 */ /* 0x044fe20000000063 */
[C---:B------:R-:W-:Y:S01]  /*3100*/  FFMA R4, R72.reuse, R4, R241 ;  /* 0x0000000448047223 */ /* 0x040fe200000000f1 */
[----:B------:R-:W2:Y:S01]  /*3110*/  LDS.128 R8, [R58+0x120] ;  /* 0x000120003a087984 */ /* 0x000ea20000000c00 */
        /* <DEDUP_REMOVED lines=13> */
[----:B------:R-:W-:Y:S01]  /*31f0*/  FFMA R105, R75, R15, R14 ;  /* 0x0000000f4b697223 */ /* 0x000fe2000000000e */
[----:B-1----:R-:W-:Y:S01]  /*3200*/  FFMA R6, R68, R24, R107 ;  /* 0x0000001844067223 */ /* 0x002fe2000000006b */
[----:B------:R-:W-:Y:S01]  /*3210*/  IADD3 R112, P3, R39, UR4, RZ ;  /* 0x0000000427707c10 */ /* 0x000fe2000ff7e0ff */
[----:B------:R-:W-:Y:S01]  /*3220*/  FFMA R103, R75, R19, R18 ;  /* 0x000000134b677223 */ /* 0x000fe20000000012 */
[----:B------:R-:W-:Y:S01]  /*3230*/  IADD3 R122, P4, R50, UR4, RZ ;  /* 0x00000004327a7c10 */ /* 0x000fe2000ff9e0ff */
[C---:B---3--:R-:W-:Y:S01]  /*3240*/  FFMA R4, R68.reuse, R20, R111 ;  /* 0x0000001444047223 */ /* 0x048fe2000000006f */
[C---:B------:R-:W-:Y:S01]  /*3250*/  FFMA R7, R69.reuse, R25, R6 ;  /* 0x0000001945077223 */ /* 0x040fe20000000006 */
[----:B------:R-:W-:Y:S01]  /*3260*/  LDS.128 R72, [R58+0x31a0] ;  /* 0x0031a0003a487984 */ /* 0x000fe20000000c00 */
[----:B----4-:R-:W-:Y:S01]  /*3270*/  FFMA R12, R68, R32, R109 ;  /* 0x00000020440c7223 */ /* 0x010fe2000000006d */
[----:B------:R-:W-:Y:S01]  /*3280*/  FFMA R13, R69, R21, R4 ;  /* 0x00000015450d7223 */ /* 0x000fe20000000004 */
[----:B------:R-:W-:-:S02]  /*3290*/  FFMA R6, R70, R26, R7 ;  /* 0x0000001a46067223 */ /* 0x000fc40000000007 */
[----:B------:R-:W-:Y:S01]  /*32a0*/  FFMA R5, R69, R33, R12 ;  /* 0x0000002145057223 */ /* 0x000fe2000000000c */
[----:B------:R-:W-:Y:S01]  /*32b0*/  FFMA R4, R70, R22, R13 ;  /* 0x0000001646047223 */ /* 0x000fe2000000000d */
[C---:B------:R-:W-:Y:S01]  /*32c0*/  FFMA R107, R71.reuse, R27, R6 ;  /* 0x0000001b476b7223 */ /* 0x040fe20000000006 */
[----:B------:R-:W-:Y:S01]  /*32d0*/  FFMA R6, R64, R24, R119 ;  /* 0x0000001840067223 */ /* 0x000fe20000000077 */
        /* <DEDUP_REMOVED lines=8> */
[----:B------:R-:W1:Y:S01]  /*3360*/  LDS.128 R4, [R58+0x1020] ;  /* 0x001020003a047984 */ /* 0x000e620000000c00 */
[----:B------:R-:W-:Y:S01]  /*3370*/  FFMA R13, R65, R33, R12 ;  /* 0x00000021410d7223 */ /* 0x000fe2000000000c */
[----:B------:R-:W-:Y:S01]  /*3380*/  FFMA R64, R64, R28, R123 ;  /* 0x0000001c40407223 */ /* 0x000fe2000000007b */
[C---:B------:R-:W-:Y:S01]  /*3390*/  FFMA R12, R66.reuse, R22, R17 ;  /* 0x00000016420c7223 */ /* 0x040fe20000000011 */
[----:B------:R-:W-:Y:S01]  /*33a0*/  FFMA R119, R67, R27, R14 ;  /* 0x0000001b43777223 */ /* 0x000fe2000000000e */
[----:B------:R-:W-:Y:S01]  /*33b0*/  FFMA R16, R66, R34, R13 ;  /* 0x0000002242107223 */ /* 0x000fe2000000000d */
[C---:B--2---:R-:W-:Y:S01]  /*33c0*/  FFMA R14, R8.reuse, R24, R131 ;  /* 0x00000018080e7223 */ /* 0x044fe20000000083 */
        /* <DEDUP_REMOVED lines=8> */
[----:B------:R-:W-:Y:S01]  /*3450*/  FFMA R66, R66, R30, R65 ;  /* 0x0000001e42427223 */ /* 0x000fe20000000041 */
        /* <DEDUP_REMOVED lines=27> */
[C---:B-1----:R-:W-:Y:S01]  /*3610*/  FFMA R60, R4.reuse, R32, R141 ;  /* 0x00000020043c7223 */ /* 0x042fe2000000008d */
        /* <DEDUP_REMOVED lines=48> */
[C---:B-1----:R-:W-:Y:S01]  /*3920*/  FFMA R60, R8.reuse, R32, R185 ;  /* 0x00000020083c7223 */ /* 0x042fe200000000b9 */
        /* <DEDUP_REMOVED lines=53> */
[----:B------:R-:W4:Y:S01]  /*3c80*/  LDS.128 R64, [R58+0x30a0] ;  /* 0x0030a0003a407984 */ /* 0x000f220000000c00 */
        /* <DEDUP_REMOVED lines=31> */
[C---:B---3--:R-:W-:Y:S01]  /*3e80*/  FFMA R8, R4.reuse, R28, R205 ;  /* 0x0000001c04087223 */ /* 0x048fe200000000cd */
        /* <DEDUP_REMOVED lines=17> */
[C---:B----4-:R-:W-:Y:S01]  /*3fa0*/  FFMA R4, R64.reuse, R28, R101 ;  /* 0x0000001c40047223 */ /* 0x050fe20000000065 */
[C---:B------:R-:W-:Y:S01]  /*3fb0*/  FFMA R89, R7.reuse, R27, R8 ;  /* 0x0000001b07597223 */ /* 0x040fe20000000008 */
[----:B------:R-:W-:Y:S01]  /*3fc0*/  FFMA R85, R7, R23, R6 ;  /* 0x0000001707557223 */ /* 0x000fe20000000006 */
[C---:B------:R-:W-:Y:S01]  /*3fd0*/  FFMA R6, R64.reuse, R20, R97 ;  /* 0x0000001440067223 */ /* 0x040fe20000000061 */
[----:B------:R-:W-:Y:S01]  /*3fe0*/  FFMA R8, R64, R24, R95 ;  /* 0x0000001840087223 */ /* 0x000fe2000000005f */
[----:B------:R-:W-:Y:S01]  /*3ff0*/  FFMA R70, R70, R30, R69 ;  /* 0x0000001e46467223 */ /* 0x000fe20000000045 */
[----:B------:R-:W-:Y:S01]  /*4000*/  FFMA R64, R64, R32, R93 ;  /* 0x0000002040407223 */ /* 0x000fe2000000005d */
[----:B------:R-:W-:Y:S01]  /*4010*/  FFMA R9, R65, R29, R4 ;  /* 0x0000001d41097223 */ /* 0x000fe20000000004 */
[----:B------:R-:W-:Y:S01]  /*4020*/  FFMA R87, R7, R35, R10 ;  /* 0x0000002307577223 */ /* 0x000fe2000000000a */
[C---:B------:R-:W-:Y:S01]  /*4030*/  FFMA R7, R65.reuse, R21, R6 ;  /* 0x0000001541077223 */ /* 0x040fe20000000006 */
[C---:B------:R-:W-:Y:S01]  /*4040*/  FFMA R5, R65.reuse, R25, R8 ;  /* 0x0000001941057223 */ /* 0x040fe20000000008 */
[----:B------:R-:W-:Y:S01]  /*4050*/  FFMA R65, R65, R33, R64 ;  /* 0x0000002141417223 */ /* 0x000fe20000000040 */
[-C--:B------:R-:W-:Y:S01]  /*4060*/  FFMA R115, R71, R31.reuse, R70 ;  /* 0x0000001f47737223 */ /* 0x080fe20000000046 */
[C---:B------:R-:W-:Y:S01]  /*4070*/  FFMA R64, R66.reuse, R30, R9 ;  /* 0x0000001e42407223 */ /* 0x040fe20000000009 */
[----:B------:R-:W-:Y:S01]  /*4080*/  LDS.128 R68, [R58+0x30] ;  /* 0x000030003a447984 */ /* 0x000fe20000000c00 */
[C---:B------:R-:W-:Y:S01]  /*4090*/  FFMA R76, R66.reuse, R22, R7 ;  /* 0x00000016424c7223 */ /* 0x040fe20000000007 */
[C---:B------:R-:W-:Y:S01]  /*40a0*/  FFMA R78, R66.reuse, R26, R5 ;  /* 0x0000001a424e7223 */ /* 0x040fe20000000005 */
[----:B------:R-:W-:Y:S01]  /*40b0*/  FFMA R66, R66, R34, R65 ;  /* 0x0000002242427223 */ /* 0x000fe20000000041 */
[----:B------:R-:W2:Y:S01]  /*40c0*/  LDS.128 R12, [R59+0x30] ;  /* 0x000030003b0c7984 */ /* 0x000ea20000000c00 */
[C---:B------:R-:W-:Y:S01]  /*40d0*/  FFMA R101, R67.reuse, R31, R64 ;  /* 0x0000001f43657223 */ /* 0x040fe20000000040 */
[C---:B-1----:R-:W-:Y:S01]  /*40e0*/  FFMA R64, R60.reuse, R20, R81 ;  /* 0x000000143c407223 */ /* 0x042fe20000000051 */
[C---:B------:R-:W-:Y:S01]  /*40f0*/  FFMA R93, R67.reuse, R35, R66 ;  /* 0x00000023435d7223 */ /* 0x040fe20000000042 */
[----:B------:R-:W1:Y:S01]  /*4100*/  LDS.128 R8, [R59+0x130] ;  /* 0x000130003b087984 */ /* 0x000e620000000c00 */
        /* <DEDUP_REMOVED lines=8> */
[----:B------:R-:W4:Y:S01]  /*4190*/  LDS.128 R64, [R58+0xb0] ;  /* 0x0000b0003a407984 */ /* 0x000f220000000c00 */
[C---:B------:R-:W-:Y:S01]  /*41a0*/  FFMA R77, R61.reuse, R33, R76 ;  /* 0x000000213d4d7223 */ /* 0x040fe2000000004c */
[C---:B------:R-:W-:Y:S01]  /*41b0*/  FFMA R76, R62.reuse, R26, R79 ;  /* 0x0000001a3e4c7223 */ /* 0x040fe2000000004f */
[----:B------:R-:W-:Y:S01]  /*41c0*/  FFMA R61, R61, R29, R60 ;  /* 0x0000001d3d3d7223 */ /* 0x000fe2000000003c */
        /* <DEDUP_REMOVED lines=8> */
[C---:B------:R-:W-:Y:S01]  /*4250*/  FFMA R20, R72.reuse, R20, R105 ;  /* 0x0000001448147223 */ /* 0x040fe20000000069 */
[----:B------:R-:W4:Y:S01]  /*4260*/  LDS.128 R60, [R58+0x130] ;  /* 0x000130003a3c7984 */ /* 0x000f220000000c00 */
        /* <DEDUP_REMOVED lines=16> */
[C---:B-1----:R-:W-:Y:S01]  /*4370*/  FFMA R20, R68.reuse, R8, R111 ;  /* 0x0000000844147223 */ /* 0x042fe2000000006f */
[C---:B------:R-:W-:Y:S01]  /*4380*/  FFMA R27, R69.reuse, R13, R22 ;  /* 0x0000000d451b7223 */ /* 0x040fe20000000016 */
[----:B------:R-:W-:Y:S01]  /*4390*/  LDS.128 R72, [R58+0x40] ;  /* 0x000040003a487984 */ /* 0x000fe20000000c00 */
[----:B---3--:R-:W-:Y:S01]  /*43a0*/  FFMA R24, R68, R4, R109 ;  /* 0x0000000444187223 */ /* 0x008fe2000000006d */
[C---:B------:R-:W-:Y:S01]  /*43b0*/  FFMA R29, R69.reuse, R9, R20 ;  /* 0x00000009451d7223 */ /* 0x040fe20000000014 */
[C---:B------:R-:W-:Y:S01]  /*43c0*/  FFMA R26, R70.reuse, R14, R27 ;  /* 0x0000000e461a7223 */ /* 0x040fe2000000001b */
[----:B------:R-:W1:Y:S01]  /*43d0*/  LDS.128 R20, [R58+0x1b0] ;  /* 0x0001b0003a147984 */ /* 0x000e620000000c00 */
[----:B------:R-:W-:Y:S01]  /*43e0*/  FFMA R25, R69, R5, R24 ;  /* 0x0000000545197223 */ /* 0x000fe20000000018 */
[----:B------:R-:W-:Y:S01]  /*43f0*/  FFMA R24, R70, R10, R29 ;  /* 0x0000000a46187223 */ /* 0x000fe2000000001d */
[C---:B------:R-:W-:Y:S01]  /*4400*/  FFMA R109, R71.reuse, R15, R26 ;  /* 0x0000000f476d7223 */ /* 0x040fe2000000001a */
[----:B----4-:R-:W-:Y:S01]  /*4410*/  FFMA R26, R64, R12, R119 ;  /* 0x0000000c401a7223 */ /* 0x010fe20000000077 */
        /* <DEDUP_REMOVED lines=8> */
[----:B------:R-:W2:Y:S01]  /*44a0*/  LDS.128 R24, [R58+0x1030] ;  /* 0x001030003a187984 */ /* 0x000ea20000000c00 */
        /* <DEDUP_REMOVED lines=25> */
[-C--:B------:R-:W-:Y:S01]  /*4640*/  FFMA R123, R67, R19.reuse, R66 ;  /* 0x00000013437b7223 */ /* 0x080fe20000000042 */
        /* <DEDUP_REMOVED lines=76> */
[----:B------:R-:W2:Y:S01]  /*4b10*/  LDS.128 R32, [R58+0x2130] ;  /* 0x002130003a207984 */ /* 0x000ea20000000c00 */
[C---:B------:R-:W-:Y:S01]  /*4b20*/  FFMA R60, R22.reuse, R14, R63 ;  /* 0x0000000e163c7223 */ /* 0x040fe2000000003f */
[----:B------:R-:W-:Y:S01]  /*4b30*/  FFMA R21, R21, R17, R20 ;  /* 0x0000001115157223 */ /* 0x000fe20000000014 */
[C---:B------:R-:W-:Y:S01]  /*4b40*/  FFMA R62, R22.reuse, R6, R61 ;  /* 0x00000006163e7223 */ /* 0x040fe2000000003d */
[----:B------:R-:W-:Y:S01]  /*4b50*/  FFMA R20, R22, R10, R65 ;  /* 0x0000000a16147223 */ /* 0x000fe20000000041 */
[C---:B------:R-:W-:Y:S01]  /*4b60*/  FFMA R189, R23.reuse, R15, R60 ;  /* 0x0000000f17bd7223 */ /* 0x040fe2000000003c */
[----:B---3--:R-:W-:Y:S01]  /*4b70*/  FFMA R60, R24, R4, R147 ;  /* 0x00000004183c7223 */ /* 0x008fe20000000093 */
[----:B------:R-:W-:Y:S01]  /*4b80*/  FFMA R22, R22, R18, R21 ;  /* 0x0000001216167223 */ /* 0x000fe20000000015 */
[C---:B------:R-:W-:Y:S01]  /*4b90*/  FFMA R187, R23.reuse, R7, R62 ;  /* 0x0000000717bb7223 */ /* 0x040fe2000000003e */
[----:B------:R-:W-:Y:S01]  /*4ba0*/  FFMA R185, R23, R11, R20 ;  /* 0x0000000b17b97223 */ /* 0x000fe20000000014 */
[----:B------:R-:W-:Y:S01]  /*4bb0*/  FFMA R21, R25, R5, R60 ;  /* 0x0000000519157223 */ /* 0x000fe2000000003c */
[----:B------:R-:W-:Y:S01]  /*4bc0*/  FFMA R201, R23, R19, R22 ;  /* 0x0000001317c97223 */ /* 0x000fe20000000016 */
[C---:B------:R-:W-:Y:S01]  /*4bd0*/  FFMA R22, R24.reuse, R12, R149 ;  /* 0x0000000c18167223 */ /* 0x040fe20000000095 */
[C---:B------:R-:W-:Y:S01]  /*4be0*/  FFMA R20, R24.reuse, R8, R151 ;  /* 0x0000000818147223 */ /* 0x040fe20000000097 */
[----:B------:R-:W3:Y:S01]  /*4bf0*/  LDS.128 R60, [R58+0x21b0] ;  /* 0x0021b0003a3c7984 */ /* 0x000ee20000000c00 */
[-C--:B------:R-:W-:Y:S01]  /*4c00*/  FFMA R24, R24, R16.reuse, R203 ;  /* 0x0000001018187223 */ /* 0x080fe200000000cb */
        /* <DEDUP_REMOVED lines=10> */
[----:B------:R-:W-:Y:S01]  /*4cb0*/  FFMA R149, R27, R7, R24 ;  /* 0x000000071b957223 */ /* 0x000fe20000000018 */
[C---:B-1----:R-:W-:Y:S01]  /*4cc0*/  FFMA R22, R28.reuse, R12, R143 ;  /* 0x0000000c1c167223 */ /* 0x042fe2000000008f */
[C---:B------:R-:W-:Y:S01]  /*4cd0*/  FFMA R20, R28.reuse, R8, R145 ;  /* 0x000000081c147223 */ /* 0x040fe20000000091 */
[C---:B------:R-:W-:Y:S01]  /*4ce0*/  FFMA R24, R28.reuse, R4, R141 ;  /* 0x000000041c187223 */ /* 0x040fe2000000008d */
[----:B------:R-:W1:Y:S01]  /*4cf0*/  LDS.128 R64, [R58+0x3030] ;  /* 0x003030003a407984 */ /* 0x000e620000000c00 */
[C---:B------:R-:W-:Y:S01]  /*4d00*/  FFMA R23, R29.reuse, R13, R22 ;  /* 0x0000000d1d177223 */ /* 0x040fe20000000016 */
        /* <DEDUP_REMOVED lines=8> */
[C---:B------:R-:W-:Y:S01]  /*4d90*/  FFMA R141, R31.reuse, R11, R20 ;  /* 0x0000000b1f8d7223 */ /* 0x040fe20000000014 */
[----:B------:R-:W-:Y:S01]  /*4da0*/  FFMA R145, R31, R7, R24 ;  /* 0x000000071f917223 */ /* 0x000fe20000000018 */
[C---:B--2---:R-:W-:Y:S01]  /*4db0*/  FFMA R22, R32.reuse, R12, R135 ;  /* 0x0000000c20167223 */ /* 0x044fe20000000087 */
        /* <DEDUP_REMOVED lines=8> */
[----:B------:R-:W2:Y:S01]  /*4e40*/  LDS.128 R20, [R58+0x30b0] ;  /* 0x0030b0003a147984 */ /* 0x000ea20000000c00 */
[C---:B------:R-:W-:Y:S01]  /*4e50*/  FFMA R28, R34.reuse, R6, R25 ;  /* 0x00000006221c7223 */ /* 0x040fe20000000019 */
[C---:B------:R-:W-:Y:S01]  /*4e60*/  FFMA R26, R34.reuse, R14, R27 ;  /* 0x0000000e221a7223 */ /* 0x040fe2000000001b */
[----:B------:R-:W-:Y:S01]  /*4e70*/  FFMA R24, R34, R10, R29 ;  /* 0x0000000a22187223 */ /* 0x000fe2000000001d */
[----:B------:R-:W-:Y:S01]  /*4e80*/  FFMA R153, R31, R19, R30 ;  /* 0x000000131f997223 */ /* 0x000fe2000000001e */
[C---:B------:R-:W-:Y:S01]  /*4e90*/  FFMA R135, R35.reuse, R7, R28 ;  /* 0x0000000723877223 */ /* 0x040fe2000000001c */
[C---:B------:R-:W-:Y:S01]  /*4ea0*/  FFMA R137, R35.reuse, R15, R26 ;  /* 0x0000000f23897223 */ /* 0x040fe2000000001a */
[C---:B---3--:R-:W-:Y:S01]  /*4eb0*/  FFMA R28, R60.reuse, R4, R125 ;  /* 0x000000043c1c7223 */ /* 0x048fe2000000007d */
[C---:B------:R-:W-:Y:S01]  /*4ec0*/  FFMA R26, R60.reuse, R12, R127 ;  /* 0x0000000c3c1a7223 */ /* 0x040fe2000000007f */
[----:B------:R-:W-:Y:S01]  /*4ed0*/  FFMA R133, R35, R11, R24 ;  /* 0x0000000b23857223 */ /* 0x000fe20000000018 */
[----:B------:R-:W-:Y:S01]  /*4ee0*/  FFMA R24, R60, R16, R131 ;  /* 0x000000103c187223 */ /* 0x000fe20000000083 */
[C---:B------:R-:W-:Y:S01]  /*4ef0*/  FFMA R25, R61.reuse, R5, R28 ;  /* 0x000000053d197223 */ /* 0x040fe2000000001c */
[----:B------:R-:W-:Y:S01]  /*4f00*/  FFMA R27, R61, R13, R26 ;  /* 0x0000000d3d1b7223 */ /* 0x000fe2000000001a */
[-C--:B------:R-:W-:Y:S01]  /*4f10*/  FFMA R33, R33, R17.reuse, R32 ;  /* 0x0000001121217223 */ /* 0x080fe20000000020 */
[----:B------:R-:W-:Y:S01]  /*4f20*/  FFMA R29, R61, R17, R24 ;  /* 0x000000113d1d7223 */ /* 0x000fe20000000018 */
[C---:B------:R-:W-:Y:S01]  /*4f30*/  FFMA R32, R62.reuse, R6, R25 ;  /* 0x000000063e207223 */ /* 0x040fe20000000019 */
[----:B------:R-:W-:Y:S01]  /*4f40*/  FFMA R30, R62, R14, R27 ;  /* 0x0000000e3e1e7223 */ /* 0x000fe2000000001b */
[----:B------:R-:W-:Y:S01]  /*4f50*/  FFMA R60, R60, R8, R129 ;  /* 0x000000083c3c7223 */ /* 0x000fe20000000081 */
[----:B------:R-:W3:Y:S01]  /*4f60*/  LDS.128 R24, [R58+0x3130] ;  /* 0x003130003a187984 */ /* 0x000ee20000000c00 */
[----:B------:R-:W-:Y:S01]  /*4f70*/  FFMA R28, R62, R18, R29 ;  /* 0x000000123e1c7223 */ /* 0x000fe2000000001d */
[C---:B------:R-:W-:Y:S01]  /*4f80*/  FFMA R129, R63.reuse, R7, R32 ;  /* 0x000000073f817223 */ /* 0x040fe20000000020 */
[----:B------:R-:W-:Y:S01]  /*4f90*/  FFMA R127, R63, R15, R30 ;  /* 0x0000000f3f7f7223 */ /* 0x000fe2000000001e */
[----:B------:R-:W-:Y:S01]  /*4fa0*/  FFMA R69, R69, R17, R68 ;  /* 0x0000001145457223 */ /* 0x000fe20000000044 */
[C---:B-1----:R-:W-:Y:S01]  /*4fb0*/  FFMA R32, R64.reuse, R4, R87 ;  /* 0x0000000440207223 */ /* 0x042fe20000000057 */
        /* <DEDUP_REMOVED lines=16> */
[C---:B--2---:R-:W-:Y:S01]  /*50c0*/  FFMA R30, R20.reuse, R8, R97 ;  /* 0x00000008141e7223 */ /* 0x044fe20000000061 */
[----:B------:R-:W-:Y:S01]  /*50d0*/  FFMA R32, R20, R12, R95 ;  /* 0x0000000c14207223 */ /* 0x000fe2000000005f */
[----:B------:R-:W-:Y:S01]  /*50e0*/  FFMA R207, R67, R19, R28 ;  /* 0x0000001343cf7223 */ /* 0x000fe2000000001c */
[----:B------:R-:W-:Y:S01]  /*50f0*/  FFMA R62, R62, R10, R61 ;  /* 0x0000000a3e3e7223 */ /* 0x000fe2000000003d */
[C---:B------:R-:W-:Y:S01]  /*5100*/  FFMA R28, R20.reuse, R16, R101 ;  /* 0x00000010141c7223 */ /* 0x040fe20000000065 */
[C---:B------:R-:W-:Y:S01]  /*5110*/  FFMA R31, R21.reuse, R9, R30 ;  /* 0x00000009151f7223 */ /* 0x040fe2000000001e */
[C---:B------:R-:W-:Y:S01]  /*5120*/  FFMA R29, R21.reuse, R13, R32 ;  /* 0x0000000d151d7223 */ /* 0x040fe20000000020 */
[----:B------:R-:W-:Y:S01]  /*5130*/  FFMA R20, R20, R4, R93 ;  /* 0x0000000414147223 */ /* 0x000fe2000000005d */
[----:B------:R-:W-:Y:S01]  /*5140*/  FFMA R33, R21, R17, R28 ;  /* 0x0000001115217223 */ /* 0x000fe2000000001c */
[----:B------:R-:W-:Y:S01]  /*5150*/  FFMA R125, R63, R11, R62 ;  /* 0x0000000b3f7d7223 */ /* 0x000fe2000000003e */
[C---:B------:R-:W-:Y:S01]  /*5160*/  FFMA R76, R22.reuse, R10, R31 ;  /* 0x0000000a164c7223 */ /* 0x040fe2000000001f */
[----:B------:R-:W-:Y:S01]  /*5170*/  FFMA R21, R21, R5, R20 ;  /* 0x0000000515157223 */ /* 0x000fe20000000014 */
[C---:B------:R-:W-:Y:S01]  /*5180*/  FFMA R78, R22.reuse, R14, R29 ;  /* 0x0000000e164e7223 */ /* 0x040fe2000000001d */
[----:B------:R-:W2:Y:S01]  /*5190*/  LDS.128 R60, [R59+0x140] ;  /* 0x000140003b3c7984 */ /* 0x000ea20000000c00 */
[C---:B------:R-:W-:Y:S01]  /*51a0*/  FFMA R20, R22.reuse, R18, R33 ;  /* 0x0000001216147223 */ /* 0x040fe20000000021 */
[-C--:B------:R-:W-:Y:S01]  /*51b0*/  FFMA R139, R35, R19.reuse, R34 ;  /* 0x00000013238b7223 */ /* 0x080fe20000000022 */
[----:B------:R-:W-:Y:S01]  /*51c0*/  FFMA R22, R22, R6, R21 ;  /* 0x0000000616167223 */ /* 0x000fe20000000015 */
[----:B------:R-:W4:Y:S01]  /*51d0*/  LDS.128 R28, [R59+0x40] ;  /* 0x000040003b1c7984 */ /* 0x000f220000000c00 */
[C---:B------:R-:W-:Y:S01]  /*51e0*/  FFMA R209, R23.reuse, R19, R20 ;  /* 0x0000001317d17223 */ /* 0x040fe20000000014 */
[C---:B---3--:R-:W-:Y:S01]  /*51f0*/  FFMA R20, R24.reuse, R8, R81 ;  /* 0x0000000818147223 */ /* 0x048fe20000000051 */
[C---:B------:R-:W-:Y:S01]  /*5200*/  FFMA R95, R23.reuse, R7, R22 ;  /* 0x00000007175f7223 */ /* 0x040fe20000000016 */
[----:B------:R-:W3:Y:S01]  /*5210*/  LDS.128 R32, [R59+0xc0] ;  /* 0x0000c0003b207984 */ /* 0x000ee20000000c00 */
[----:B------:R-:W-:Y:S01]  /*5220*/  FFMA R22, R24, R12, R77 ;  /* 0x0000000c18167223 */ /* 0x000fe2000000004d */
[----:B------:R-:W-:Y:S01]  /*5230*/  FFMA R64, R64, R8, R85 ;  /* 0x0000000840407223 */ /* 0x000fe20000000055 */
[C---:B------:R-:W-:Y:S01]  /*5240*/  FFMA R93, R23.reuse, R11, R76 ;  /* 0x0000000b175d7223 */ /* 0x040fe2000000004c */
[C---:B------:R-:W-:Y:S01]  /*5250*/  FFMA R76, R24.reuse, R4, R79 ;  /* 0x00000004184c7223 */ /* 0x040fe2000000004f */
[----:B------:R-:W-:Y:S01]  /*5260*/  FFMA R101, R23, R15, R78 ;  /* 0x0000000f17657223 */ /* 0x000fe2000000004e */
[C---:B------:R-:W-:Y:S01]  /*5270*/  FFMA R79, R25.reuse, R13, R22 ;  /* 0x0000000d194f7223 */ /* 0x040fe20000000016 */
[-C--:B------:R-:W-:Y:S01]  /*5280*/  FFMA R81, R25, R9.reuse, R20 ;  /* 0x0000000919517223 */ /* 0x080fe20000000014 */
[----:B------:R-:W-:Y:S01]  /*5290*/  FFMA R65, R65, R9, R64 ;  /* 0x0000000941417223 */ /* 0x000fe20000000040 */
[----:B------:R-:W-:Y:S01]  /*52a0*/  FFMA R24, R24, R16, R83 ;  /* 0x0000001018187223 */ /* 0x000fe20000000053 */
[----:B------:R-:W3:Y:S01]  /*52b0*/  LDS.128 R20, [R58+0xc0] ;  /* 0x0000c0003a147984 */ /* 0x000ee20000000c00 */
[C---:B------:R-:W-:Y:S01]  /*52c0*/  FFMA R77, R25.reuse, R5, R76 ;  /* 0x00000005194d7223 */ /* 0x040fe2000000004c */
[----:B------:R-:W-:Y:S01]  /*52d0*/  FFMA R66, R66, R10, R65 ;  /* 0x0000000a42427223 */ /* 0x000fe20000000041 */
[----:B------:R-:W-:Y:S01]  /*52e0*/  FFMA R25, R25, R17, R24 ;  /* 0x0000001119197223 */ /* 0x000fe20000000018 */
[C---:B------:R-:W-:Y:S01]  /*52f0*/  FFMA R76, R26.reuse, R14, R79 ;  /* 0x0000000e1a4c7223 */ /* 0x040fe2000000004f */
[C---:B------:R-:W-:Y:S01]  /*5300*/  FFMA R78, R26.reuse, R6, R77 ;  /* 0x000000061a4e7223 */ /* 0x040fe2000000004d */
[C---:B------:R-:W-:Y:S01]  /*5310*/  FFMA R24, R26.reuse, R10, R81 ;  /* 0x0000000a1a187223 */ /* 0x040fe20000000051 */
[----:B------:R-:W-:Y:S01]  /*5320*/  FFMA R26, R26, R18, R25 ;  /* 0x000000121a1a7223 */ /* 0x000fe20000000019 */
[----:B------:R-:W-:Y:S01]  /*5330*/  FFMA R87, R67, R11, R66 ;  /* 0x0000000b43577223 */ /* 0x000fe20000000042 */
[C---:B------:R-:W-:Y:S01]  /*5340*/  FFMA R79, R27.reuse, R7, R78 ;  /* 0x000000071b4f7223 */ /* 0x040fe2000000004e */
[----:B------:R-:W3:Y:S01]  /*5350*/  LDS.128 R64, [R59+0x1c0] ;  /* 0x0001c0003b407984 */ /* 0x000ee20000000c00 */
[C---:B------:R-:W-:Y:S01]  /*5360*/  FFMA R77, R27.reuse, R15, R76 ;  /* 0x0000000f1b4d7223 */ /* 0x040fe2000000004c */
[C---:B------:R-:W-:Y:S01]  /*5370*/  FFMA R81, R27.reuse, R11, R24 ;  /* 0x0000000b1b517223 */ /* 0x040fe20000000018 */
[----:B------:R-:W-:Y:S01]  /*5380*/  FFMA R83, R27, R19, R26 ;  /* 0x000000131b537223 */ /* 0x000fe2000000001a */
[C---:B-1----:R-:W-:Y:S01]  /*5390*/  FFMA R4, R68.reuse, R4, R99 ;  /* 0x0000000444047223 */ /* 0x042fe20000000063 */
[----:B------:R-:W1:Y:S01]  /*53a0*/  LDS.128 R24, [R58+0x140] ;  /* 0x000140003a187984 */ /* 0x000e620000000c00 */
[C---:B------:R-:W-:Y:S01]  /*53b0*/  FFMA R8, R68.reuse, R8, R105 ;  /* 0x0000000844087223 */ /* 0x040fe20000000069 */
[C---:B------:R-:W-:Y:S01]  /*53c0*/  FFMA R12, R68.reuse, R12, R103 ;  /* 0x0000000c440c7223 */ /* 0x040fe20000000067 */
[C---:B------:R-:W-:Y:S01]  /*53d0*/  FFMA R5, R69.reuse, R5, R4 ;  /* 0x0000000545057223 */ /* 0x040fe20000000004 */
[----:B------:R-:W-:Y:S01]  /*53e0*/  FFMA R16, R68, R16, R113 ;  /* 0x0000001044107223 */ /* 0x000fe20000000071 */
[C---:B------:R-:W-:Y:S01]  /*53f0*/  FFMA R9, R69.reuse, R9, R8 ;  /* 0x0000000945097223 */ /* 0x040fe20000000008 */
[----:B------:R-:W-:Y:S01]  /*5400*/  FFMA R13, R69, R13, R12 ;  /* 0x0000000d450d7223 */ /* 0x000fe2000000000c */
[----:B------:R-:W-:Y:S01]  /*5410*/  FFMA R6, R70, R6, R5 ;  /* 0x0000000646067223 */ /* 0x000fe20000000005 */
[----:B--2---:R-:W-:Y:S01]  /*5420*/  FFMA R4, R72, R60, R111 ;  /* 0x0000003c48047223 */ /* 0x004fe2000000006f */
[C---:B------:R-:W-:Y:S01]  /*5430*/  FFMA R10, R70.reuse, R10, R9 ;  /* 0x0000000a460a7223 */ /* 0x040fe20000000009 */
[----:B------:R-:W-:Y:S01]  /*5440*/  FFMA R14, R70, R14, R13 ;  /* 0x0000000e460e7223 */ /* 0x000fe2000000000d */
[C---:B------:R-:W-:Y:S01]  /*5450*/  FFMA R85, R71.reuse, R7, R6 ;  /* 0x0000000747557223 */ /* 0x040fe20000000006 */
[C---:B----4-:R-:W-:Y:S01]  /*5460*/  FFMA R6, R72.reuse, R28, R109 ;  /* 0x0000001c48067223 */ /* 0x050fe2000000006d */
[----:B------:R-:W-:Y:S01]  /*5470*/  FFMA R97, R71, R11, R10 ;  /* 0x0000000b47617223 */ /* 0x000fe2000000000a */
[C---:B------:R-:W-:Y:S01]  /*5480*/  FFMA R13, R73.reuse, R61, R4 ;  /* 0x0000003d490d7223 */ /* 0x040fe20000000004 */
[----:B---3--:R-:W-:Y:S01]  /*5490*/  FFMA R8, R72, R32, R107 ;  /* 0x0000002048087223 */ /* 0x008fe2000000006b */
[----:B------:R-:W-:Y:S01]  /*54a0*/  FFMA R11, R73, R29, R6 ;  /* 0x0000001d490b7223 */ /* 0x000fe20000000006 */
[----:B------:R-:W-:Y:S01]  /*54b0*/  FFMA R17, R69, R17, R16 ;  /* 0x0000001145117223 */ /* 0x000fe20000000010 */
[----:B------:R-:W2:Y:S01]  /*54c0*/  LDS.128 R4, [R58+0x1c0] ;  /* 0x0001c0003a047984 */ /* 0x000ea20000000c00 */
        /* <DEDUP_REMOVED lines=24> */
[----:B------:R-:W-:Y:S01]  /*5650*/  FFMA R16, R22, R34, R13 ;  /* 0x0000002216107223 */ /* 0x000fe2000000000d */
[C---:B-1----:R-:W-:Y:S01]  /*5660*/  FFMA R14, R24.reuse, R28, R159 ;  /* 0x0000001c180e7223 */ /* 0x042fe2000000009f */
        /* <DEDUP_REMOVED lines=12> */
[----:B------:R-:W-:Y:S01]  /*5730*/  FFMA R20, R26, R34, R17 ;  /* 0x000000221a147223 */ /* 0x000fe20000000011 */
[C---:B------:R-:W-:Y:S01]  /*5740*/  FFMA R121, R27.reuse, R31, R18 ;  /* 0x0000001f1b797223 */ /* 0x040fe20000000012 */
[C---:B------:R-:W-:Y:S01]  /*5750*/  FFMA R119, R27.reuse, R63, R16 ;  /* 0x0000003f1b777223 */ /* 0x040fe20000000010 */
[C---:B--2---:R-:W-:Y:S01]  /*5760*/  FFMA R18, R4.reuse, R28, R163 ;  /* 0x0000001c04127223 */ /* 0x044fe200000000a3 */
        /* <DEDUP_REMOVED lines=154> */
[C---:B--2---:R-:W-:Y:S01]  /*6110*/  FFMA R4, R8.reuse, R64, R207 ;  /* 0x0000004008047223 */ /* 0x044fe200000000cf */
        /* <DEDUP_REMOVED lines=11> */
[----:B------:R-:W-:Y:S01]  /*61d0*/  FFMA R6, R10, R30, R7 ;  /* 0x0000001e0a067223 */ /* 0x000fe20000000007 */
[----:B------:R-:W-:Y:S01]  /*61e0*/  FFMA R199, R11, R67, R4 ;  /* 0x000000430bc77223 */ /* 0x000fe20000000004 */
[----:B------:R-:W-:Y:S01]  /*61f0*/  FFMA R73, R73, R65, R72 ;  /* 0x0000004149497223 */ /* 0x000fe20000000048 */
[----:B---3--:R-:W-:Y:S01]  /*6200*/  FFMA R4, R12, R64, R209 ;  /* 0x000000400c047223 */ /* 0x008fe200000000d1 */
        /* <DEDUP_REMOVED lines=14> */
[----:B------:R-:W-:Y:S01]  /*62f0*/  LDS.128 R72, [R58+0x50] ;  /* 0x000050003a487984 */ /* 0x000fe20000000c00 */
[C---:B------:R-:W-:Y:S01]  /*6300*/  FFMA R76, R14.reuse, R62, R7 ;  /* 0x0000003e0e4c7223 */ /* 0x040fe20000000007 */
[C---:B------:R-:W-:Y:S01]  /*6310*/  FFMA R78, R14.reuse, R30, R5 ;  /* 0x0000001e0e4e7223 */ /* 0x040fe20000000005 */
[----:B------:R-:W-:Y:S01]  /*6320*/  FFMA R14, R14, R34, R13 ;  /* 0x000000220e0e7223 */ /* 0x000fe2000000000d */
[----:B------:R-:W3:Y:S01]  /*6330*/  LDS.128 R8, [R59+0x150] ;  /* 0x000150003b087984 */ /* 0x000ee20000000c00 */
[C---:B------:R-:W-:Y:S01]  /*6340*/  FFMA R101, R15.reuse, R67, R12 ;  /* 0x000000430f657223 */ /* 0x040fe2000000000c */
[C---:B-1----:R-:W-:Y:S01]  /*6350*/  FFMA R12, R16.reuse, R60, R81 ;  /* 0x0000003c100c7223 */ /* 0x042fe20000000051 */
[----:B------:R-:W-:Y:S01]  /*6360*/  FFMA R95, R15, R35, R14 ;  /* 0x000000230f5f7223 */ /* 0x000fe2000000000e */
[----:B------:R-:W1:Y:S01]  /*6370*/  LDS.128 R20, [R59+0x1d0] ;  /* 0x0001d0003b147984 */ /* 0x000e620000000c00 */
[C---:B------:R-:W-:Y:S01]  /*6380*/  FFMA R14, R16.reuse, R28, R77 ;  /* 0x0000001c100e7223 */ /* 0x040fe2000000004d */
[----:B------:R-:W-:Y:S01]  /*6390*/  FFMA R155, R27, R67, R26 ;  /* 0x000000431b9b7223 */ /* 0x000fe2000000001a */
[C---:B------:R-:W-:Y:S01]  /*63a0*/  FFMA R93, R15.reuse, R63, R76 ;  /* 0x0000003f0f5d7223 */ /* 0x040fe2000000004c */
[----:B------:R-:W4:Y:S01]  /*63b0*/  LDS.128 R4, [R59+0x50] ;  /* 0x000050003b047984 */ /* 0x000f220000000c00 */
        /* <DEDUP_REMOVED lines=11> */
[----:B------:R-:W-:Y:S01]  /*6470*/  FFMA R16, R18, R62, R81 ;  /* 0x0000003e12107223 */ /* 0x000fe20000000051 */
[----:B--2---:R-:W-:Y:S01]  /*6480*/  FFMA R28, R68, R28, R89 ;  /* 0x0000001c441c7223 */ /* 0x004fe20000000059 */
[----:B------:R-:W-:Y:S01]  /*6490*/  FFMA R18, R18, R66, R17 ;  /* 0x0000004212127223 */ /* 0x000fe20000000011 */
[C---:B------:R-:W-:Y:S01]  /*64a0*/  FFMA R79, R19.reuse, R35, R78 ;  /* 0x00000023134f7223 */ /* 0x040fe2000000004e */
[C---:B------:R-:W-:Y:S01]  /*64b0*/  FFMA R77, R19.reuse, R31, R76 ;  /* 0x0000001f134d7223 */ /* 0x040fe2000000004c */
[C---:B------:R-:W-:Y:S01]  /*64c0*/  FFMA R81, R19.reuse, R63, R16 ;  /* 0x0000003f13517223 */ /* 0x040fe20000000010 */
[----:B------:R-:W-:Y:S01]  /*64d0*/  FFMA R83, R19, R67, R18 ;  /* 0x0000004313537223 */ /* 0x000fe20000000012 */
[C---:B------:R-:W-:Y:S01]  /*64e0*/  FFMA R29, R69.reuse, R29, R28 ;  /* 0x0000001d451d7223 */ /* 0x040fe2000000001c */
[C---:B------:R-:W-:Y:S01]  /*64f0*/  FFMA R32, R68.reuse, R32, R85 ;  /* 0x0000002044207223 */ /* 0x040fe20000000055 */
[----:B------:R-:W2:Y:S01]  /*6500*/  LDS.128 R16, [R58+0x150] ;  /* 0x000150003a107984 */ /* 0x000ea20000000c00 */
        /* <DEDUP_REMOVED lines=9> */
[----:B---3--:R-:W-:Y:S01]  /*65a0*/  FFMA R30, R72, R8, R103 ;  /* 0x00000008481e7223 */ /* 0x008fe20000000067 */
[C---:B------:R-:W-:Y:S01]  /*65b0*/  FFMA R85, R71.reuse, R35, R34 ;  /* 0x0000002347557223 */ /* 0x040fe20000000022 */
[----:B------:R-:W-:Y:S01]  /*65c0*/  FFMA R66, R70, R66, R65 ;  /* 0x0000004246427223 */ /* 0x000fe20000000041 */
[----:B------:R-:W-:Y:S01]  /*65d0*/  FFMA R97, R71, R63, R62 ;  /* 0x0000003f47617223 */ /* 0x000fe2000000003e */
[C---:B-1----:R-:W-:Y:S01]  /*65e0*/  FFMA R28, R72.reuse, R20, R109 ;  /* 0x00000014481c7223 */ /* 0x042fe2000000006d */
[----:B------:R-:W-:Y:S01]  /*65f0*/  FFMA R35, R73, R9, R30 ;  /* 0x0000000949237223 */ /* 0x000fe2000000001e */
[----:B------:R-:W-:Y:S01]  /*6600*/  FFMA R99, R71, R67, R66 ;  /* 0x0000004347637223 */ /* 0x000fe20000000042 */
[----:B----4-:R-:W-:Y:S01]  /*6610*/  FFMA R32, R72, R4, R107 ;  /* 0x0000000448207223 */ /* 0x010fe2000000006b */
[C---:B------:R-:W-:Y:S01]  /*6620*/  FFMA R61, R73.reuse, R21, R28 ;  /* 0x00000015493d7223 */ /* 0x040fe2000000001c */
[C---:B------:R-:W-:Y:S01]  /*6630*/  FFMA R34, R74.reuse, R10, R35 ;  /* 0x0000000a4a227223 */ /* 0x040fe20000000023 */
[----:B------:R-:W1:Y:S01]  /*6640*/  LDS.128 R28, [R58+0x1d0] ;  /* 0x0001d0003a1c7984 */ /* 0x000e620000000c00 */
        /* <DEDUP_REMOVED lines=179> */
[C---:B------:R-:W-:Y:S01]  /*7180*/  FFMA R16, R28.reuse, R20, R203 ;  /* 0x000000141c107223 */ /* 0x040fe200000000cb */
[----:B------:R-:W-:Y:S01]  /*7190*/  FFMA R28, R28, R8, R125 ;  /* 0x000000081c1c7223 */ /* 0x000fe2000000007d */
[C---:B------:R-:W-:Y:S01]  /*71a0*/  FFMA R17, R29.reuse, R25, R60 ;  /* 0x000000191d117223 */ /* 0x040fe2000000003c */
[C---:B------:R-:W-:Y:S01]  /*71b0*/  FFMA R19, R29.reuse, R5, R18 ;  /* 0x000000051d137223 */ /* 0x040fe20000000012 */
[----:B------:R-:W2:Y:S01]  /*71c0*/  LDS.128 R64, [R58+0x3150] ;  /* 0x003150003a407984 */ /* 0x000ea20000000c00 */
        /* <DEDUP_REMOVED lines=18> */
[----:B------:R-:W1:Y:S01]  /*72f0*/  LDS.128 R68, [R58+0x31d0] ;  /* 0x0031d0003a447984 */ /* 0x000e620000000c00 */
[----:B------:R-:W-:Y:S01]  /*7300*/  FFMA R16, R34, R22, R29 ;  /* 0x0000001622107223 */ /* 0x000fe2000000001d */
[C---:B------:R-:W-:Y:S01]  /*7310*/  FFMA R129, R35.reuse, R27, R28 ;  /* 0x0000001b23817223 */ /* 0x040fe2000000001c */
[----:B------:R-:W-:Y:S01]  /*7320*/  FFMA R127, R35, R7, R18 ;  /* 0x00000007237f7223 */ /* 0x000fe20000000012 */
        /* <DEDUP_REMOVED lines=17> */
[----:B------:R-:W-:Y:S01]  /*7440*/  LDS.128 R72, [R58+0x60] ;  /* 0x000060003a487984 */ /* 0x000fe20000000c00 */
[-C--:B------:R-:W-:Y:S01]  /*7450*/  FFMA R125, R31, R11.reuse, R30 ;  /* 0x0000000b1f7d7223 */ /* 0x080fe2000000001e */
[C---:B------:R-:W-:Y:S01]  /*7460*/  FFMA R12, R14.reuse, R22, R29 ;  /* 0x000000160e0c7223 */ /* 0x040fe2000000001d */
[----:B------:R-:W-:Y:S01]  /*7470*/  FFMA R14, R14, R26, R13 ;  /* 0x0000001a0e0e7223 */ /* 0x000fe2000000000d */
[----:B------:R-:W3:Y:S01]  /*7480*/  LDS.128 R16, [R59+0x60] ;  /* 0x000060003b107984 */ /* 0x000ee20000000c00 */
[C---:B------:R-:W-:Y:S01]  /*7490*/  FFMA R95, R15.reuse, R11, R76 ;  /* 0x0000000b0f5f7223 */ /* 0x040fe2000000004c */
[C---:B------:R-:W-:Y:S01]  /*74a0*/  FFMA R101, R15.reuse, R23, R12 ;  /* 0x000000170f657223 */ /* 0x040fe2000000000c */
[C---:B------:R-:W-:Y:S01]  /*74b0*/  FFMA R87, R15.reuse, R27, R14 ;  /* 0x0000001b0f577223 */ /* 0x040fe2000000000e */
[----:B------:R-:W4:Y:S01]  /*74c0*/  LDS.128 R32, [R59+0x160] ;  /* 0x000160003b207984 */ /* 0x000f220000000c00 */
[C---:B--2---:R-:W-:Y:S01]  /*74d0*/  FFMA R14, R64.reuse, R4, R77 ;  /* 0x00000004400e7223 */ /* 0x044fe2000000004d */
[C---:B------:R-:W-:Y:S01]  /*74e0*/  FFMA R12, R64.reuse, R8, R81 ;  /* 0x00000008400c7223 */ /* 0x040fe20000000051 */
[C---:B------:R-:W-:Y:S01]  /*74f0*/  FFMA R76, R64.reuse, R24, R79 ;  /* 0x00000018404c7223 */ /* 0x040fe2000000004f */
[----:B------:R-:W2:Y:S01]  /*7500*/  LDS.128 R28, [R59+0xe0] ;  /* 0x0000e0003b1c7984 */ /* 0x000ea20000000c00 */
[----:B------:R-:W-:Y:S01]  /*7510*/  FFMA R93, R15, R7, R78 ;  /* 0x000000070f5d7223 */ /* 0x000fe2000000004e */
        /* <DEDUP_REMOVED lines=9> */
[----:B------:R-:W-:Y:S01]  /*75b0*/  FFMA R64, R66, R10, R81 ;  /* 0x0000000a42407223 */ /* 0x000fe20000000051 */
[----:B-1----:R-:W-:Y:S01]  /*75c0*/  FFMA R4, R68, R4, R89 ;  /* 0x0000000444047223 */ /* 0x002fe20000000059 */
[----:B------:R-:W-:Y:S01]  /*75d0*/  FFMA R66, R66, R22, R65 ;  /* 0x0000001642427223 */ /* 0x000fe20000000041 */
[C---:B------:R-:W-:Y:S01]  /*75e0*/  FFMA R77, R67.reuse, R27, R78 ;  /* 0x0000001b434d7223 */ /* 0x040fe2000000004e */
[C---:B------:R-:W-:Y:S01]  /*75f0*/  FFMA R79, R67.reuse, R7, R76 ;  /* 0x00000007434f7223 */ /* 0x040fe2000000004c */
[C---:B------:R-:W-:Y:S01]  /*7600*/  FFMA R81, R67.reuse, R11, R64 ;  /* 0x0000000b43517223 */ /* 0x040fe20000000040 */
[----:B------:R-:W-:Y:S01]  /*7610*/  FFMA R83, R67, R23, R66 ;  /* 0x0000001743537223 */ /* 0x000fe20000000042 */
[C---:B------:R-:W-:Y:S01]  /*7620*/  FFMA R5, R69.reuse, R5, R4 ;  /* 0x0000000545057223 */ /* 0x040fe20000000004 */
[C---:B------:R-:W-:Y:S01]  /*7630*/  FFMA R8, R68.reuse, R8, R97 ;  /* 0x0000000844087223 */ /* 0x040fe20000000061 */
[----:B------:R-:W1:Y:S01]  /*7640*/  LDS.128 R64, [R58+0x160] ;  /* 0x000160003a407984 */ /* 0x000e620000000c00 */
        /* <DEDUP_REMOVED lines=9> */
[----:B------:R-:W-:Y:S01]  /*76e0*/  LDS.128 R96, [R58+0x170] ;  /* 0x000170003a607984 */ /* 0x000fe20000000c00 */
[----:B------:R-:W-:Y:S01]  /*76f0*/  FFMA R89, R71, R11, R10 ;  /* 0x0000000b47597223 */ /* 0x000fe2000000000a */
[----:B---3--:R-:W-:Y:S01]  /*7700*/  FFMA R6, R72, R16, R103 ;  /* 0x0000001048067223 */ /* 0x008fe20000000067 */
[----:B------:R-:W-:Y:S01]  /*7710*/  FFMA R26, R70, R26, R25 ;  /* 0x0000001a461a7223 */ /* 0x000fe20000000019 */
[----:B----4-:R-:W-:-:S02]  /*7720*/  FFMA R4, R72, R32, R107 ;  /* 0x0000002048047223 */ /* 0x010fc4000000006b */
[----:B------:R-:W-:Y:S01]  /*7730*/  FFMA R11, R73, R17, R6 ;  /* 0x00000011490b7223 */ /* 0x000fe20000000006 */
[C---:B------:R-:W-:Y:S01]  /*7740*/  FFMA R69, R71.reuse, R27, R26 ;  /* 0x0000001b47457223 */ /* 0x040fe2000000001a */
[----:B------:R-:W-:Y:S01]  /*7750*/  FFMA R71, R71, R23, R22 ;  /* 0x0000001747477223 */ /* 0x000fe20000000016 */
[----:B--2---:R-:W-:Y:S01]  /*7760*/  FFMA R8, R72, R28, R109 ;  /* 0x0000001c48087223 */ /* 0x004fe2000000006d */
[C---:B------:R-:W-:Y:S01]  /*7770*/  FFMA R21, R73.reuse, R33, R4 ;  /* 0x0000002149157223 */ /* 0x040fe20000000004 */
[----:B------:R-:W-:Y:S01]  /*7780*/  FFMA R10, R74, R18, R11 ;  /* 0x000000124a0a7223 */ /* 0x000fe2000000000b */
[----:B------:R-:W2:Y:S01]  /*7790*/  LDS.128 R4, [R58+0x1e0] ;  /* 0x0001e0003a047984 */ /* 0x000ea20000000c00 */
[----:B------:R-:W-:Y:S01]  /*77a0*/  FFMA R72, R72, R60, R105 ;  /* 0x0000003c48487223 */ /* 0x000fe20000000069 */
[C---:B------:R-:W-:Y:S01]  /*77b0*/  FFMA R9, R73.reuse, R29, R8 ;  /* 0x0000001d49097223 */ /* 0x040fe20000000008 */
[C---:B------:R-:W-:Y:S01]  /*77c0*/  FFMA R8, R74.reuse, R34, R21 ;  /* 0x000000224a087223 */ /* 0x040fe20000000015 */
[----:B------:R-:W-:Y:S01]  /*77d0*/  LDS.128 R104, [R58+0xf0] ;  /* 0x0000f0003a687984 */ /* 0x000fe20000000c00 */
        /* <DEDUP_REMOVED lines=204> */
[----:B------:R-:W1:Y:S01]  /*84a0*/  LDS.128 R64, [R58+0x3160] ;  /* 0x003160003a407984 */ /* 0x000e620000000c00 */
[----:B------:R-:W-:Y:S01]  /*84b0*/  FFMA R10, R10, R34, R9 ;  /* 0x000000220a0a7223 */ /* 0x000fe20000000009 */
[C---:B------:R-:W-:Y:S01]  /*84c0*/  FFMA R139, R11.reuse, R63, R8 ;  /* 0x0000003f0b8b7223 */ /* 0x040fe20000000008 */
[C---:B------:R-:W-:Y:S01]  /*84d0*/  FFMA R131, R11.reuse, R19, R20 ;  /* 0x000000130b837223 */ /* 0x040fe20000000014 */
[----:B------:R-:W2:Y:S01]  /*84e0*/  LDS.128 R4, [R58+0x31e0] ;  /* 0x0031e0003a047984 */ /* 0x000ea20000000c00 */
[C---:B------:R-:W-:Y:S01]  /*84f0*/  FFMA R129, R11.reuse, R35, R10 ;  /* 0x000000230b817223 */ /* 0x040fe2000000000a */
[C---:B---3--:R-:W-:Y:S01]  /*8500*/  FFMA R8, R12.reuse, R60, R101 ;  /* 0x0000003c0c087223 */ /* 0x048fe20000000065 */
        /* <DEDUP_REMOVED lines=11> */
[----:B------:R-:W-:Y:S01]  /*85c0*/  LDS.128 R108, [R58+0x70] ;  /* 0x000070003a6c7984 */ /* 0x000fe20000000c00 */
[----:B------:R-:W-:Y:S01]  /*85d0*/  FFMA R14, R14, R30, R13 ;  /* 0x0000001e0e0e7223 */ /* 0x000fe2000000000d */
[C---:B------:R-:W-:Y:S01]  /*85e0*/  FFMA R181, R15.reuse, R35, R68 ;  /* 0x000000230fb57223 */ /* 0x040fe20000000044 */
[C---:B------:R-:W-:Y:S01]  /*85f0*/  FFMA R189, R15.reuse, R63, R12 ;  /* 0x0000003f0fbd7223 */ /* 0x040fe2000000000c */
[----:B------:R-:W3:Y:S01]  /*8600*/  LDS.128 R8, [R59+0x70] ;  /* 0x000070003b087984 */ /* 0x000ee20000000c00 */
[C---:B------:R-:W-:Y:S01]  /*8610*/  FFMA R183, R15.reuse, R31, R14 ;  /* 0x0000001f0fb77223 */ /* 0x040fe2000000000e */
[----:B------:R-:W-:-:S02]  /*8620*/  FFMA R185, R15, R19, R70 ;  /* 0x000000130fb97223 */ /* 0x000fc40000000046 */
[----:B------:R-:W4:Y:S04]  /*8630*/  LDS.128 R20, [R59+0xf0] ;  /* 0x0000f0003b147984 */ /* 0x000f280000000c00 */
[----:B------:R-:W4:Y:S04]  /*8640*/  LDS.128 R24, [R59+0x170] ;  /* 0x000170003b187984 */ /* 0x000f280000000c00 */
[----:B------:R2:W4:Y:S04]  /*8650*/  LDS.128 R100, [R59+0x1f0] ;  /* 0x0001f0003b647984 */ /* 0x0005280000000c00 */
[----:B------:R-:W4:Y:S01]  /*8660*/  LDS.128 R92, [R58+0x1f0] ;  /* 0x0001f0003a5c7984 */ /* 0x000f220000000c00 */
[C---:B-1----:R-:W-:Y:S01]  /*8670*/  FFMA R68, R64.reuse, R28, R77 ;  /* 0x0000001c40447223 */ /* 0x042fe2000000004d */
        /* <DEDUP_REMOVED lines=9> */
[-C--:B------:R-:W-:Y:S01]  /*8710*/  FFMA R59, R65, R33.reuse, R12 ;  /* 0x00000021413b7223 */ /* 0x080fe2000000000c */
[C---:B------:R-:W-:Y:S01]  /*8720*/  FFMA R33, R5.reuse, R33, R32 ;  /* 0x0000002105217223 */ /* 0x040fe20000000020 */
[C---:B------:R-:W-:Y:S01]  /*8730*/  FFMA R29, R5.reuse, R29, R28 ;  /* 0x0000001d051d7223 */ /* 0x040fe2000000001c */
[C---:B------:R-:W-:Y:S01]  /*8740*/  FFMA R17, R5.reuse, R17, R16 ;  /* 0x0000001105117223 */ /* 0x040fe20000000010 */
[-C--:B------:R-:W-:Y:S01]  /*8750*/  FFMA R5, R5, R61.reuse, R4 ;  /* 0x0000003d05057223 */ /* 0x080fe20000000004 */
[----:B------:R-:W-:Y:S01]  /*8760*/  FFMA R65, R65, R61, R64 ;  /* 0x0000003d41417223 */ /* 0x000fe20000000040 */
[C---:B------:R-:W-:Y:S01]  /*8770*/  FFMA R64, R66.reuse, R30, R13 ;  /* 0x0000001e42407223 */ /* 0x040fe2000000000d */
[C---:B------:R-:W-:Y:S01]  /*8780*/  FFMA R14, R66.reuse, R18, R15 ;  /* 0x00000012420e7223 */ /* 0x040fe2000000000f */
[-C--:B------:R-:W-:Y:S01]  /*8790*/  FFMA R12, R66, R34.reuse, R59 ;  /* 0x00000022420c7223 */ /* 0x080fe2000000003b */
        /* <DEDUP_REMOVED lines=8> */
[C---:B---3--:R-:W-:Y:S01]  /*8820*/  FFMA R6, R108.reuse, R8, R73 ;  /* 0x000000086c067223 */ /* 0x048fe20000000049 */
[C---:B----4-:R-:W-:Y:S01]  /*8830*/  FFMA R12, R108.reuse, R20, R219 ;  /* 0x000000146c0c7223 */ /* 0x050fe200000000db */
        /* <DEDUP_REMOVED lines=9> */
[----:B------:R-:W-:Y:S01]  /*88d0*/  FFMA R109, R109, R101, R108 ;  /* 0x000000656d6d7223 */ /* 0x000fe2000000006c */
        /* <DEDUP_REMOVED lines=219> */
[----:B------:R-:W-:Y:S01]  /*9690*/  IADD3 R4, P2, R40, UR4, RZ ;  /* 0x0000000428047c10 */ /* 0x000fe2000ff5e0ff */
[C---:B------:R-:W-:Y:S01]  /*96a0*/  FFMA R64, R6.reuse, R102, R33 ;  /* 0x0000006606407223 */ /* 0x040fe20000000021 */
[C---:B------:R-:W-:Y:S01]  /*96b0*/  FFMA R66, R6.reuse, R26, R31 ;  /* 0x0000001a06427223 */ /* 0x040fe2000000001f */
[C---:B------:R-:W-:Y:S01]  /*96c0*/  FFMA R126, R6.reuse, R10, R5 ;  /* 0x0000000a067e7223 */ /* 0x040fe20000000005 */
[----:B------:R-:W-:Y:S01]  /*96d0*/  FFMA R6, R6, R22, R29 ;  /* 0x0000001606067223 */ /* 0x000fe2000000001d */
[----:B------:R-:W-:Y:S01]  /*96e0*/  LDS.128 R32, [R58+0x31f0] ;  /* 0x0031f0003a207984 */ /* 0x000fe20000000c00 */
[----:B------:R-:W-:-:S02]  /*96f0*/  IADD3.X R5, R43, UR5, RZ, P2, !PT ;  /* 0x000000052b057c10 */ /* 0x000fc400097fe4ff */
[----:B------:R-:W-:Y:S01]  /*9700*/  IADD3 R114, P2, R41, UR4, RZ ;  /* 0x0000000429727c10 */ /* 0x000fe2000ff5e0ff */
[----:B------:R-:W1:Y:S01]  /*9710*/  LDS.128 R28, [R58+0x3170] ;  /* 0x003170003a1c7984 */ /* 0x000e620000000c00 */
[----:B------:R-:W-:-:S03]  /*9720*/  IADD3.X R113, R42, UR5, RZ, P3, !PT ;  /* 0x000000052a717c10 */ /* 0x000fc60009ffe4ff */
[----:B------:R-:W-:Y:S06]  /*9730*/  BAR.SYNC 0x0 ;  /* 0x0000000000007b1d */ /* 0x000fec0000000000 */
[----:B------:R-:W-:Y:S01]  /*9740*/  IADD3 R116, P3, R45, UR4, RZ ;  /* 0x000000042d747c10 */ /* 0x000fe2000ff7e0ff */
[----:B------:R-:W-:Y:S01]  /*9750*/  @!PT LDS RZ, [RZ] ;  /* 0x00000000fffff984 */ /* 0x000fe20000000800 */
[----:B------:R-:W-:Y:S01]  /*9760*/  @!PT LDS RZ, [RZ] ;  /* 0x00000000fffff984 */ /* 0x000fe20000000800 */
[----:B------:R-:W-:Y:S01]  /*9770*/  @!PT LDS RZ, [RZ] ;  /* 0x00000000fffff984 */ /* 0x000fe20000000800 */
[----:B------:R2:W-:Y:S01]  /*9780*/  LDGSTS.E.BYPASS.128 [R38], [R4.64], P1 ;  /* 0x0000000004267fae */ /* 0x0005e20008901c46 */
[----:B------:R-:W-:Y:S02]  /*9790*/  IADD3.X R115, R44, UR5, RZ, P2, !PT ;  /* 0x000000052c737c10 */ /* 0x000fe400097fe4ff */
[----:B------:R-:W-:Y:S01]  /*97a0*/  IADD3 R118, P2, R47, UR4, RZ ;  /* 0x000000042f767c10 */ /* 0x000fe2000ff5e0ff */
[----:B------:R1:W-:Y:S01]  /*97b0*/  LDGSTS.E.BYPASS.128 [R2], [R112.64], P1 ;  /* 0x0000000070027fae */ /* 0x0003e20008901c46 */
[----:B------:R-:W-:-:S02]  /*97c0*/  IADD3.X R117, R46, UR5, RZ, P3, !PT ;  /* 0x000000052e757c10 */ /* 0x000fc40009ffe4ff */
[----:B------:R-:W-:Y:S01]  /*97d0*/  IADD3 R120, P3, R48, UR4, RZ ;  /* 0x0000000430787c10 */ /* 0x000fe2000ff7e0ff */
[----:B------:R3:W-:Y:S01]  /*97e0*/  LDGSTS.E.BYPASS.128 [R3], [R114.64], P1 ;  /* 0x0000000072037fae */ /* 0x0007e20008901c46 */
[----:B------:R-:W-:Y:S02]  /*97f0*/  IADD3.X R119, R49, UR5, RZ, P2, !PT ;  /* 0x0000000531777c10 */ /* 0x000fe400097fe4ff */
[----:B------:R-:W-:Y:S01]  /*9800*/  IADD3 R124, P2, R51, UR4, RZ ;  /* 0x00000004337c7c10 */ /* 0x000fe2000ff5e0ff */
[----:B------:R3:W-:Y:S01]  /*9810*/  LDGSTS.E.BYPASS.128 [R37], [R116.64], P1 ;  /* 0x0000000074257fae */ /* 0x0007e20008901c46 */
[----:B------:R-:W-:Y:S01]  /*9820*/  IADD3.X R121, R52, UR5, RZ, P3, !PT ;  /* 0x0000000534797c10 */ /* 0x000fe20009ffe4ff */
[----:B--2---:R-:W-:Y:S01]  /*9830*/  FFMA R5, R7, R23, R6 ;  /* 0x0000001707057223 */ /* 0x004fe20000000006 */
[----:B------:R-:W-:Y:S01]  /*9840*/  IADD3.X R123, R53, UR5, RZ, P4, !PT ;  /* 0x00000005357b7c10 */ /* 0x000fe2000a7fe4ff */
[----:B------:R-:W0:Y:S01]  /*9850*/  LDGDEPBAR ;  /* 0x00000000000079af */ /* 0x000e220000000000 */
[----:B------:R-:W-:Y:S01]  /*9860*/  IADD3.X R125, R54, UR5, RZ, P2, !PT ;  /* 0x00000005367d7c10 */ /* 0x000fe200097fe4ff */
[C---:B------:R-:W-:Y:S01]  /*9870*/  FFMA R4, R7.reuse, R11, R126 ;  /* 0x0000000b07047223 */ /* 0x040fe2000000007e */
[C---:B------:R-:W-:Y:S01]  /*9880*/  FFMA R6, R7.reuse, R27, R66 ;  /* 0x0000001b07067223 */ /* 0x040fe20000000042 */
[----:B------:R3:W-:Y:S01]  /*9890*/  LDGSTS.E.BYPASS.128 [R38+0x4000], [R118.64], P1 ;  /* 0x0400000076267fae */ /* 0x0007e20008901c46 */
[----:B------:R-:W-:Y:S01]  /*98a0*/  FFMA R7, R7, R103, R64 ;  /* 0x0000006707077223 */ /* 0x000fe20000000040 */
[----:B------:R-:W-:-:S02]  /*98b0*/  UIADD3 UR4, UP0, UR4, 0x80, URZ ;  /* 0x0000008004047890 */ /* 0x000fc4000ff1e03f */
[----:B------:R3:W-:Y:S02]  /*98c0*/  LDGSTS.E.BYPASS.128 [R2+0x4000], [R120.64], P1 ;  /* 0x0400000078027fae */ /* 0x0007e40008901c46 */
[----:B------:R-:W-:Y:S02]  /*98d0*/  UIADD3.X UR5, URZ, UR5, URZ, UP0, !UPT ;  /* 0x000000053f057290 */ /* 0x000fe400087fe43f */
[----:B------:R3:W-:Y:S01]  /*98e0*/  LDGSTS.E.BYPASS.128 [R3+0x4000], [R122.64], P1 ;  /* 0x040000007a037fae */ /* 0x0007e20008901c46 */
[C---:B-1----:R-:W-:Y:S01]  /*98f0*/  FFMA R112, R28.reuse, R20, R127 ;  /* 0x000000141c707223 */ /* 0x042fe2000000007f */
[C---:B------:R-:W-:Y:S01]  /*9900*/  FFMA R66, R28.reuse, R8, R65 ;  /* 0x000000081c427223 */ /* 0x040fe20000000041 */
[C---:B------:R-:W-:Y:S01]  /*9910*/  FFMA R64, R28.reuse, R24, R59 ;  /* 0x000000181c407223 */ /* 0x040fe2000000003b */
[----:B------:R3:W-:Y:S01]  /*9920*/  LDGSTS.E.BYPASS.128 [R37+0x4000], [R124.64], P1 ;  /* 0x040000007c257fae */ /* 0x0007e20008901c46 */
[-C--:B------:R-:W-:Y:S01]  /*9930*/  FFMA R28, R28, R100.reuse, R67 ;  /* 0x000000641c1c7223 */ /* 0x080fe20000000043 */
[C---:B------:R-:W-:Y:S01]  /*9940*/  FFMA R100, R32.reuse, R100, R187 ;  /* 0x0000006420647223 */ /* 0x040fe200000000bb */
[C---:B------:R-:W-:Y:S01]  /*9950*/  FFMA R20, R32.reuse, R20, R151 ;  /* 0x0000001420147223 */ /* 0x040fe20000000097 */
[----:B------:R-:W0:Y:S01]  /*9960*/  LDGDEPBAR ;  /* 0x00000000000079af */ /* 0x000e220000000000 */
[C---:B------:R-:W-:Y:S01]  /*9970*/  FFMA R8, R32.reuse, R8, R153 ;  /* 0x0000000820087223 */ /* 0x040fe20000000099 */
[----:B------:R-:W-:Y:S01]  /*9980*/  FFMA R24, R32, R24, R179 ;  /* 0x0000001820187223 */ /* 0x000fe200000000b3 */
[C---:B------:R-:W-:Y:S01]  /*9990*/  FFMA R59, R29.reuse, R21, R112 ;  /* 0x000000151d3b7223 */ /* 0x040fe20000000070 */
[C---:B------:R-:W-:Y:S01]  /*99a0*/  FFMA R65, R29.reuse, R9, R66 ;  /* 0x000000091d417223 */ /* 0x040fe20000000042 */
[C---:B------:R-:W-:Y:S01]  /*99b0*/  FFMA R67, R29.reuse, R25, R64 ;  /* 0x000000191d437223 */ /* 0x040fe20000000040 */
[-C--:B------:R-:W-:Y:S01]  /*99c0*/  FFMA R29, R29, R101.reuse, R28 ;  /* 0x000000651d1d7223 */ /* 0x080fe2000000001c */
[C---:B------:R-:W-:Y:S01]  /*99d0*/  FFMA R101, R33.reuse, R101, R100 ;  /* 0x0000006521657223 */ /* 0x040fe20000000064 */
[C---:B------:R-:W-:Y:S01]  /*99e0*/  FFMA R21, R33.reuse, R21, R20 ;  /* 0x0000001521157223 */ /* 0x040fe20000000014 */
        /* <DEDUP_REMOVED lines=10> */
[-C--:B------:R-:W-:Y:S01]  /*9a90*/  FFMA R65, R31, R23.reuse, R28 ;  /* 0x000000171f417223 */ /* 0x080fe2000000001c */
[C---:B------:R-:W-:Y:S01]  /*9aa0*/  FFMA R33, R35.reuse, R23, R22 ;  /* 0x0000001723217223 */ /* 0x040fe20000000016 */
[C---:B------:R-:W-:Y:S01]  /*9ab0*/  FFMA R32, R35.reuse, R11, R10 ;  /* 0x0000000b23207223 */ /* 0x040fe2000000000a */
[----:B------:R-:W-:Y:S01]  /*9ac0*/  FFMA R34, R35, R27, R34 ;  /* 0x0000001b23227223 */ /* 0x000fe20000000022 */
[----:B------:R-:W-:Y:S01]  /*9ad0*/  FFMA R64, R31, R11, R64 ;  /* 0x0000000b1f407223 */ /* 0x000fe20000000040 */
[----:B------:R-:W-:-:S04]  /*9ae0*/  DEPBAR.LE SB0, 0x0 ;  /* 0x000080000000791a */ /* 0x000fc80000000000 */
[C---:B------:R-:W-:Y:S01]  /*9af0*/  FFMA R66, R31.reuse, R27, R66 ;  /* 0x0000001b1f427223 */ /* 0x040fe20000000042 */
[-C--:B------:R-:W-:Y:S01]  /*9b00*/  FFMA R67, R31, R103.reuse, R30 ;  /* 0x000000671f437223 */ /* 0x080fe2000000001e */
[----:B------:R-:W-:Y:S01]  /*9b10*/  FFMA R35, R35, R103, R102 ;  /* 0x0000006723237223 */ /* 0x000fe20000000066 */
[----:B------:R-:W-:Y:S06]  /*9b20*/  BAR.SYNC 0x0 ;  /* 0x0000000000007b1d */ /* 0x000fec0000000000 */
[----:B---3--:R-:W-:Y:S01]  /*9b30*/  @P0 CALL.REL.NOINC `(.L_x_0) ;  /* 0x0000001000000944 */ /* 0x008fe20003c00000 */
[----:B------:R-:W-:Y:S05]  /*9b40*/  BRA `(.L_x_1) ;  /* 0xffff734000007947 */ /* 0x000fea000383ffff */
.L_x_0:
[----:B------:R-:W1:Y:S01]  /*9b50*/  S2R R2, SR_TID.X ;  /* 0x0000000000027919 */ /* 0x000e620000002100 */
[----:B------:R-:W-:-:S04]  /*9b60*/  DEPBAR.LE SB0, 0x0 ;  /* 0x000080000000791a */ /* 0x000fc80000000000 */
[----:B------:R-:W-:Y:S01]  /*9b70*/  ULDC UR4, c[0x0][0x178] ;  /* 0x00005e0000047ab9 */ /* 0x000fe20000000800 */
[----:B------:R-:W-:Y:S01]  /*9b80*/  MOV R27, 0x4 ;  /* 0x00000004001b7802 */ /* 0x000fe20000000f00 */
[----:B------:R-:W-:Y:S01]  /*9b90*/  UIMAD UR4, UR4, 0x32, URZ ;  /* 0x00000032040478a4 */ /* 0x000fe2000f8e023f */
[C---:B------:R-:W-:Y:S02]  /*9ba0*/  LOP3.LUT R3, R0.reuse, 0x10, RZ, 0xfc, !PT ;  /* 0x0000001000037812 */ /* 0x040fe400078efcff */
[----:B------:R-:W-:Y:S02]  /*9bb0*/  LOP3.LUT R24, R0, 0x48, RZ, 0xfc, !PT ;  /* 0x0000004800187812 */ /* 0x000fe400078efcff */
[----:B-1----:R-:W-:Y:S02]  /*9bc0*/  SHF.R.U32.HI R26, RZ, 0x5, R2 ;  /* 0x00000005ff1a7819 */ /* 0x002fe40000011602 */
[----:B------:R-:W-:Y:S02]  /*9bd0*/  SHF.L.U32 R25, R2, 0x2, RZ ;  /* 0x0000000202197819 */ /* 0x000fe400000006ff */
[----:B------:R-:W-:-:S02]  /*9be0*/  SGXT.U32 R26, R26, 0x3 ;  /* 0x000000031a1a781a */ /* 0x000fc40000000000 */
[----:B------:R-:W-:-:S03]  /*9bf0*/  LOP3.LUT R25, R36, 0x7c, R25, 0xf8, !PT ;  /* 0x0000007c24197812 */ /* 0x000fc600078ef819 */
[----:B------:R-:W-:Y:S01]  /*9c00*/  IMAD R57, R26, 0x210, R57 ;  /* 0x000002101a397824 */ /* 0x000fe200078e0239 */
[----:B------:R-:W-:Y:S06]  /*9c10*/  BAR.SYNC 0x0 ;  /* 0x0000000000007b1d */ /* 0x000fec0000000000 */
[----:B------:R-:W-:Y:S01]  /*9c20*/  SHF.L.U32 R2, R57, 0x2, RZ ;  /* 0x0000000239027819 */ /* 0x000fe200000006ff */
[----:B------:R-:W-:Y:S01]  /*9c30*/  STS.128 [R57.X4], R108 ;  /* 0x0000006c39007388 */ /* 0x000fe20000004c00 */
[----:B------:R-:W-:-:S03]  /*9c40*/  ISETP.GE.AND P0, PT, R25, 0x80, PT ;  /* 0x000000801900780c */ /* 0x000fc60003f06270 */
[----:B------:R-:W-:Y:S01]  /*9c50*/  IMAD R26, R26, -0x630, R2 ;  /* 0xfffff9d01a1a7824 */ /* 0x000fe200078e0202 */
[----:B------:R-:W-:Y:S01]  /*9c60*/  STS.128 [R57.X4+0x210], R104 ;  /* 0x0002106839007388 */ /* 0x000fe20000004c00 */
[C---:B------:R-:W-:Y:S02]  /*9c70*/  LOP3.LUT R2, R0.reuse, 0x8, RZ, 0xfc, !PT ;  /* 0x0000000800027812 */ /* 0x040fe400078efcff */
[----:B------:R-:W-:Y:S01]  /*9c80*/  ISETP.LT.AND P1, PT, R0, UR4, !P0 ;  /* 0x0000000400007c0c */ /* 0x000fe2000c721270 */
[----:B------:R-:W-:Y:S01]  /*9c90*/  STS.128 [R57.X4+0x420], R96 ;  /* 0x0004206039007388 */ /* 0x000fe20000004c00 */
[----:B------:R-:W-:Y:S02]  /*9ca0*/  ISETP.LT.AND P2, PT, R2, UR4, !P0 ;  /* 0x0000000402007c0c */ /* 0x000fe4000c741270 */
[----:B------:R-:W-:Y:S01]  /*9cb0*/  ISETP.LT.AND P3, PT, R3, UR4, !P0 ;  /* 0x0000000403007c0c */ /* 0x000fe2000c761270 */
[----:B------:R-:W-:Y:S04]  /*9cc0*/  STS.128 [R57.X4+0x630], R92 ;  /* 0x0006305c39007388 */ /* 0x000fe80000004c00 */
[----:B------:R-:W-:Y:S06]  /*9cd0*/  BAR.SYNC 0x0 ;  /* 0x0000000000007b1d */ /* 0x000fec0000000000 */
[----:B------:R-:W1:Y:S04]  /*9ce0*/  LDS.128 R28, [R26] ;  /* 0x000000001a1c7984 */ /* 0x000e680000000c00 */
[----:B------:R-:W2:Y:S04]  /*9cf0*/  LDS.128 R36, [R26+0x1080] ;  /* 0x001080001a247984 */ /* 0x000ea80000000c00 */
[----:B------:R-:W3:Y:S04]  /*9d00*/  LDS.128 R40, [R26+0x2100] ;  /* 0x002100001a287984 */ /* 0x000ee80000000c00 */
[----:B------:R-:W4:Y:S04]  /*9d10*/  LDS.128 R44, [R26+0x3180] ;  /* 0x003180001a2c7984 */ /* 0x000f280000000c00 */
[----:B------:R-:W-:Y:S06]  /*9d20*/  BAR.SYNC 0x0 ;  /* 0x0000000000007b1d */ /* 0x000fec0000000000 */
[----:B------:R-:W-:Y:S04]  /*9d30*/  STS.128 [R57.X4], R84 ;  /* 0x0000005439007388 */ /* 0x000fe80000004c00 */
[----:B------:R-:W-:Y:S04]  /*9d40*/  STS.128 [R57.X4+0x210], R88 ;  /* 0x0002105839007388 */ /* 0x000fe80000004c00 */
[----:B------:R-:W-:Y:S04]  /*9d50*/  STS.128 [R57.X4+0x420], R80 ;  /* 0x0004205039007388 */ /* 0x000fe80000004c00 */
[----:B------:R-:W-:Y:S04]  /*9d60*/  STS.128 [R57.X4+0x630], R76 ;  /* 0x0006304c39007388 */ /* 0x000fe80000004c00 */
[----:B------:R-:W-:Y:S06]  /*9d70*/  BAR.SYNC 0x0 ;  /* 0x0000000000007b1d */ /* 0x000fec0000000000 */
[----:B------:R-:W1:Y:S04]  /*9d80*/  LDS.128 R48, [R26] ;  /* 0x000000001a307984 */ /* 0x000e680000000c00 */
[----:B------:R-:W1:Y:S04]  /*9d90*/  LDS.128 R52, [R26+0x1080] ;  /* 0x001080001a347984 */ /* 0x000e680000000c00 */
[----:B------:R-:W1:Y:S04]  /*9da0*/  LDS.128 R92, [R26+0x2100] ;  /* 0x002100001a5c7984 */ /* 0x000e680000000c00 */
[----:B------:R-:W1:Y:S04]  /*9db0*/  LDS.128 R96, [R26+0x3180] ;  /* 0x003180001a607984 */ /* 0x000e680000000c00 */
[----:B------:R-:W-:Y:S06]  /*9dc0*/  BAR.SYNC 0x0 ;  /* 0x0000000000007b1d */ /* 0x000fec0000000000 */
[----:B------:R-:W-:Y:S04]  /*9dd0*/  STS.128 [R57.X4], R72 ;  /* 0x0000004839007388 */ /* 0x000fe80000004c00 */
[----:B------:R-:W-:Y:S04]  /*9de0*/  STS.128 [R57.X4+0x210], R68 ;  /* 0x0002104439007388 */ /* 0x000fe80000004c00 */
[----:B------:R-:W-:Y:S04]  /*9df0*/  STS.128 [R57.X4+0x420], R60 ;  /* 0x0004203c39007388 */ /* 0x000fe80000004c00 */
[----:B------:R-:W-:Y:S04]  /*9e00*/  STS.128 [R57.X4+0x630], R16 ;  /* 0x0006301039007388 */ /* 0x000fe80000004c00 */
[----:B------:R-:W-:Y:S06]  /*9e10*/  BAR.SYNC 0x0 ;  /* 0x0000000000007b1d */ /* 0x000fec0000000000 */
[----:B------:R-:W1:Y:S04]  /*9e20*/  LDS.128 R76, [R26] ;  /* 0x000000001a4c7984 */ /* 0x000e680000000c00 */
[----:B------:R-:W1:Y:S01]  /*9e30*/  LDS.128 R80, [R26+0x1080] ;  /* 0x001080001a507984 */ /* 0x000e620000000c00 */
[----:B------:R-:W-:-:S03]  /*9e40*/  LOP3.LUT R16, R0, 0x18, RZ, 0xfc, !PT ;  /* 0x0000001800107812 */ /* 0x000fc600078efcff */
[----:B------:R-:W1:Y:S01]  /*9e50*/  LDS.128 R8, [R26+0x2100] ;  /* 0x002100001a087984 */ /* 0x000e620000000c00 */
[----:B------:R-:W-:Y:S02]  /*9e60*/  LOP3.LUT R17, R0, 0x30, RZ, 0xfc, !PT ;  /* 0x0000003000117812 */ /* 0x000fe400078efcff */
[----:B------:R-:W-:Y:S01]  /*9e70*/  ISETP.LT.AND P4, PT, R16, UR4, !P0 ;  /* 0x0000000410007c0c */ /* 0x000fe2000c781270 */
[----:B------:R-:W1:Y:S01]  /*9e80*/  LDS.128 R20, [R26+0x3180] ;  /* 0x003180001a147984 */ /* 0x000e620000000c00 */
[C---:B------:R-:W-:Y:S02]  /*9e90*/  LOP3.LUT R18, R0.reuse, 0x38, RZ, 0xfc, !PT ;  /* 0x0000003800127812 */ /* 0x040fe400078efcff */
[----:B------:R-:W-:Y:S01]  /*9ea0*/  LOP3.LUT R19, R0, 0x40, RZ, 0xfc, !PT ;  /* 0x0000004000137812 */ /* 0x000fe200078efcff */
[----:B------:R-:W-:Y:S06]  /*9eb0*/  BAR.SYNC 0x0 ;  /* 0x0000000000007b1d */ /* 0x000fec0000000000 */
[----:B------:R2:W-:Y:S04]  /*9ec0*/  STS.128 [R57.X4+0x210], R4 ;  /* 0x0002100439007388 */ /* 0x0005e80000004c00 */
[----:B------:R-:W-:Y:S04]  /*9ed0*/  STS.128 [R57.X4], R12 ;  /* 0x0000000c39007388 */ /* 0x000fe80000004c00 */
[----:B------:R-:W-:Y:S04]  /*9ee0*/  STS.128 [R57.X4+0x420], R64 ;  /* 0x0004204039007388 */ /* 0x000fe80000004c00 */
[----:B------:R-:W-:Y:S01]  /*9ef0*/  STS.128 [R57.X4+0x630], R32 ;  /* 0x0006302039007388 */ /* 0x000fe20000004c00 */
[----:B--2---:R-:W-:-:S03]  /*9f00*/  LEA R4, R2, R25, 0x7 ;  /* 0x0000001902047211 */ /* 0x004fc600078e38ff */
[----:B------:R-:W-:Y:S06]  /*9f10*/  BAR.SYNC 0x0 ;  /* 0x0000000000007b1d */ /* 0x000fec0000000000 */
[----:B------:R-:W-:Y:S01]  /*9f20*/  LEA R2, R0, R25, 0x7 ;  /* 0x0000001900027211 */ /* 0x000fe200078e38ff */
[----:B------:R-:W-:Y:S01]  /*9f30*/  IMAD.WIDE R4, R4, R27, c[0x0][0x170] ;  /* 0x00005c0004047625 */ /* 0x000fe200078e021b */
[----:B------:R-:W-:Y:S01]  /*9f40*/  LEA R6, R3, R25, 0x7 ;  /* 0x0000001903067211 */ /* 0x000fe200078e38ff */
[----:B------:R-:W-:Y:S01]  /*9f50*/  LDS.128 R32, [R26+0x1080] ;  /* 0x001080001a207984 */ /* 0x000fe20000000c00 */
[----:B------:R-:W-:Y:S01]  /*9f60*/  LOP3.LUT R12, R0, 0x20, RZ, 0xfc, !PT ;  /* 0x00000020000c7812 */ /* 0x000fe200078efcff */
[----:B------:R-:W-:Y:S01]  /*9f70*/  IMAD.WIDE R2, R2, R27, c[0x0][0x170] ;  /* 0x00005c0002027625 */ /* 0x000fe200078e021b */
[----:B------:R-:W-:-:S02]  /*9f80*/  LEA R13, R16, R25, 0x7 ;  /* 0x00000019100d7211 */ /* 0x000fc400078e38ff */
[----:B------:R-:W-:Y:S01]  /*9f90*/  ISETP.LT.AND P5, PT, R12, UR4, !P0 ;  /* 0x000000040c007c0c */ /* 0x000fe2000c7a1270 */
[----:B------:R-:W-:Y:S01]  /*9fa0*/  IMAD.WIDE R6, R6, R27, c[0x0][0x170] ;  /* 0x00005c0006067625 */ /* 0x000fe200078e021b */
[----:B-1----:R1:W-:Y:S01]  /*9fb0*/  @P1 STG.E.128 [R2.64], R28 ;  /* 0x0000001c02001986 */ /* 0x0023e2000c101d06 */
[----:B------:R-:W-:Y:S02]  /*9fc0*/  LEA R14, R12, R25, 0x7 ;  /* 0x000000190c0e7211 */ /* 0x000fe400078e38ff */
[----:B------:R-:W-:Y:S01]  /*9fd0*/  LOP3.LUT R16, R0, 0x28, RZ, 0xfc, !PT ;  /* 0x0000002800107812 */ /* 0x000fe200078efcff */
[----:B------:R-:W2:Y:S01]  /*9fe0*/  LDS.128 R28, [R26] ;  /* 0x000000001a1c7984 */ /* 0x000ea20000000c00 */
[-C--:B------:R-:W-:Y:S02]  /*9ff0*/  IMAD.WIDE R12, R13, R27.reuse, c[0x0][0x170] ;  /* 0x00005c000d0c7625 */ /* 0x080fe400078e021b */
[----:B------:R-:W-:Y:S01]  /*a000*/  ISETP.LT.AND P1, PT, R16, UR4, !P0 ;  /* 0x0000000410007c0c */ /* 0x000fe2000c721270 */
[----:B------:R4:W-:Y:S01]  /*a010*/  @P2 STG.E.128 [R4.64], R36 ;  /* 0x0000002404002986 */ /* 0x0009e2000c101d06 */
[----:B------:R-:W-:Y:S01]  /*a020*/  IMAD.WIDE R14, R14, R27, c[0x0][0x170] ;  /* 0x00005c000e0e7625 */ /* 0x000fe200078e021b */
[----:B------:R-:W-:-:S02]  /*a030*/  ISETP.LT.AND P2, PT, R17, UR4, !P0 ;  /* 0x0000000411007c0c */ /* 0x000fc4000c741270 */
[----:B------:R-:W2:Y:S04]  /*a040*/  LDS.128 R36, [R26+0x2100] ;  /* 0x002100001a247984 */ /* 0x000ea80000000c00 */
[----:B---3--:R3:W-:Y:S01]  /*a050*/  @P3 STG.E.128 [R6.64], R40 ;  /* 0x0000002806003986 */ /* 0x0087e2000c101d06 */
[----:B------:R-:W-:Y:S02]  /*a060*/  ISETP.LT.AND P3, PT, R18, UR4, !P0 ;  /* 0x0000000412007c0c */ /* 0x000fe4000c761270 */
[----:B-1----:R-:W-:Y:S01]  /*a070*/  LEA R2, R16, R25, 0x7 ;  /* 0x0000001910027211 */ /* 0x002fe200078e38ff */
[----:B----4-:R1:W-:Y:S01]  /*a080*/  @P4 STG.E.128 [R12.64], R44 ;  /* 0x0000002c0c004986 */ /* 0x0103e2000c101d06 */
[----:B------:R-:W-:Y:S02]  /*a090*/  ISETP.LT.AND P4, PT, R19, UR4, !P0 ;  /* 0x0000000413007c0c */ /* 0x000fe4000c781270 */
[----:B------:R-:W-:Y:S01]  /*a0a0*/  LOP3.LUT R16, R0, 0x50, RZ, 0xfc, !PT ;  /* 0x0000005000107812 */ /* 0x000fe200078efcff */
[----:B------:R4:W-:Y:S01]  /*a0b0*/  @P5 STG.E.128 [R14.64], R48 ;  /* 0x000000300e005986 */ /* 0x0009e2000c101d06 */
[----:B------:R-:W-:Y:S01]  /*a0c0*/  ISETP.LT.AND P5, PT, R24, UR4, !P0 ;  /* 0x0000000418007c0c */ /* 0x000fe2000c7a1270 */
[----:B------:R-:W-:Y:S01]  /*a0d0*/  IMAD.WIDE R2, R2, R27, c[0x0][0x170] ;  /* 0x00005c0002027625 */ /* 0x000fe200078e021b */
[----:B------:R-:W-:-:S02]  /*a0e0*/  LEA R4, R17, R25, 0x7 ;  /* 0x0000001911047211 */ /* 0x000fc400078e38ff */
[----:B------:R-:W-:Y:S02]  /*a0f0*/  LOP3.LUT R17, R0, 0x58, RZ, 0xfc, !PT ;  /* 0x0000005800117812 */ /* 0x000fe400078efcff */
[----:B------:R2:W-:Y:S01]  /*a100*/  @P1 STG.E.128 [R2.64], R52 ;  /* 0x0000003402001986 */ /* 0x0005e2000c101d06 */
[----:B------:R-:W-:Y:S01]  /*a110*/  IMAD.WIDE R4, R4, R27, c[0x0][0x170] ;  /* 0x00005c0004047625 */ /* 0x000fe200078e021b */
[----:B------:R-:W-:Y:S02]  /*a120*/  ISETP.LT.AND P1, PT, R16, UR4, !P0 ;  /* 0x0000000410007c0c */ /* 0x000fe4000c721270 */
[-C--:B---3--:R-:W-:Y:S02]  /*a130*/  LEA R6, R18, R25.reuse, 0x7 ;  /* 0x0000001912067211 */ /* 0x088fe400078e38ff */
[----:B------:R-:W-:Y:S01]  /*a140*/  LOP3.LUT R18, R0, 0x60, RZ, 0xfc, !PT ;  /* 0x0000006000127812 */ /* 0x000fe200078efcff */
[----:B------:R3:W-:Y:S01]  /*a150*/  @P2 STG.E.128 [R4.64], R92 ;  /* 0x0000005c04002986 */ /* 0x0007e2000c101d06 */
[----:B-1----:R-:W-:Y:S01]  /*a160*/  LEA R12, R19, R25, 0x7 ;  /* 0x00000019130c7211 */ /* 0x002fe200078e38ff */
[----:B------:R-:W-:Y:S01]  /*a170*/  IMAD.WIDE R6, R6, R27, c[0x0][0x170] ;  /* 0x00005c0006067625 */ /* 0x000fe200078e021b */
[----:B------:R-:W-:-:S02]  /*a180*/  LOP3.LUT R19, R0, 0x68, RZ, 0xfc, !PT ;  /* 0x0000006800137812 */ /* 0x000fc400078efcff */
[----:B----4-:R-:W-:Y:S01]  /*a190*/  LEA R14, R24, R25, 0x7 ;  /* 0x00000019180e7211 */ /* 0x010fe200078e38ff */
[-C--:B------:R-:W-:Y:S01]  /*a1a0*/  IMAD.WIDE R12, R12, R27.reuse, c[0x0][0x170] ;  /* 0x00005c000c0c7625 */ /* 0x080fe200078e021b */
[C---:B------:R-:W-:Y:S01]  /*a1b0*/  LOP3.LUT R24, R0.reuse, 0x70, RZ, 0xfc, !PT ;  /* 0x0000007000187812 */ /* 0x040fe200078efcff */
[----:B------:R1:W-:Y:S01]  /*a1c0*/  @P3 STG.E.128 [R6.64], R96 ;  /* 0x0000006006003986 */ /* 0x0003e2000c101d06 */
[----:B------:R-:W-:Y:S01]  /*a1d0*/  LOP3.LUT R0, R0, 0x78, RZ, 0xfc, !PT ;  /* 0x0000007800007812 */ /* 0x000fe200078efcff */
[----:B------:R-:W-:Y:S01]  /*a1e0*/  IMAD.WIDE R14, R14, R27, c[0x0][0x170] ;  /* 0x00005c000e0e7625 */ /* 0x000fe200078e021b */
[----:B------:R-:W-:Y:S01]  /*a1f0*/  ISETP.LT.AND P2, PT, R17, UR4, !P0 ;  /* 0x0000000411007c0c */ /* 0x000fe2000c741270 */
[----:B------:R4:W-:Y:S01]  /*a200*/  @P4 STG.E.128 [R12.64], R76 ;  /* 0x0000004c0c004986 */ /* 0x0009e2000c101d06 */
[----:B------:R-:W-:Y:S02]  /*a210*/  ISETP.LT.AND P3, PT, R18, UR4, !P0 ;  /* 0x0000000412007c0c */ /* 0x000fe4000c761270 */
[----:B--2---:R-:W-:Y:S01]  /*a220*/  LEA R2, R16, R25, 0x7 ;  /* 0x0000001910027211 */ /* 0x004fe200078e38ff */
[----:B------:R2:W-:Y:S01]  /*a230*/  @P5 STG.E.128 [R14.64], R80 ;  /* 0x000000500e005986 */ /* 0x0005e2000c101d06 */
[----:B------:R-:W-:-:S02]  /*a240*/  ISETP.LT.AND P4, PT, R19, UR4, !P0 ;  /* 0x0000000413007c0c */ /* 0x000fc4000c781270 */
[----:B---3--:R-:W-:Y:S01]  /*a250*/  LEA R4, R17, R25, 0x7 ;  /* 0x0000001911047211 */ /* 0x008fe200078e38ff */
[-C--:B------:R-:W-:Y:S01]  /*a260*/  IMAD.WIDE R2, R2, R27.reuse, c[0x0][0x170] ;  /* 0x00005c0002027625 */ /* 0x080fe200078e021b */
[----:B------:R-:W-:Y:S02]  /*a270*/  ISETP.LT.AND P5, PT, R24, UR4, !P0 ;  /* 0x0000000418007c0c */ /* 0x000fe4000c7a1270 */
[----:B------:R-:W-:Y:S01]  /*a280*/  ISETP.LT.AND P0, PT, R0, UR4, !P0 ;  /* 0x0000000400007c0c */ /* 0x000fe2000c701270 */
[----:B------:R-:W-:Y:S01]  /*a290*/  IMAD.WIDE R4, R4, R27, c[0x0][0x170] ;  /* 0x00005c0004047625 */ /* 0x000fe200078e021b */
[----:B------:R3:W-:Y:S01]  /*a2a0*/  @P1 STG.E.128 [R2.64], R8 ;  /* 0x0000000802001986 */ /* 0x0007e2000c101d06 */
[----:B-1----:R-:W-:-:S03]  /*a2b0*/  LEA R6, R18, R25, 0x7 ;  /* 0x0000001912067211 */ /* 0x002fc600078e38ff */
[----:B------:R3:W-:Y:S01]  /*a2c0*/  @P2 STG.E.128 [R4.64], R20 ;  /* 0x0000001404002986 */ /* 0x0007e2000c101d06 */
[----:B----4-:R-:W-:Y:S01]  /*a2d0*/  LEA R12, R19, R25, 0x7 ;  /* 0x00000019130c7211 */ /* 0x010fe200078e38ff */
[----:B------:R-:W-:Y:S01]  /*a2e0*/  IMAD.WIDE R6, R6, R27, c[0x0][0x170] ;  /* 0x00005c0006067625 */ /* 0x000fe200078e021b */
[----:B--2---:R-:W-:-:S03]  /*a2f0*/  LEA R14, R24, R25, 0x7 ;  /* 0x00000019180e7211 */ /* 0x004fc600078e38ff */
[-C--:B------:R-:W-:Y:S01]  /*a300*/  IMAD.WIDE R12, R12, R27.reuse, c[0x0][0x170] ;  /* 0x00005c000c0c7625 */ /* 0x080fe200078e021b */
[----:B------:R3:W-:Y:S03]  /*a310*/  @P3 STG.E.128 [R6.64], R28 ;  /* 0x0000001c06003986 */ /* 0x0007e6000c101d06 */
[----:B------:R-:W-:Y:S01]  /*a320*/  IMAD.WIDE R14, R14, R27, c[0x0][0x170] ;  /* 0x00005c000e0e7625 */ /* 0x000fe200078e021b */
[----:B------:R3:W-:Y:S04]  /*a330*/  @P4 STG.E.128 [R12.64], R32 ;  /* 0x000000200c004986 */ /* 0x0007e8000c101d06 */
[----:B------:R3:W-:Y:S01]  /*a340*/  @P5 STG.E.128 [R14.64], R36 ;  /* 0x000000240e005986 */ /* 0x0007e2000c101d06 */
[----:B------:R-:W-:Y:S05]  /*a350*/  @!P0 EXIT ;  /* 0x000000000000894d */ /* 0x000fea0003800000 */
[----:B---3--:R-:W1:Y:S01]  /*a360*/  LDS.128 R4, [R26+0x3180] ;  /* 0x003180001a047984 */ /* 0x008e620000000c00 */
[----:B------:R-:W-:-:S05]  /*a370*/  LEA R2, R0, R25, 0x7 ;  /* 0x0000001900027211 */ /* 0x000fca00078e38ff */
[----:B------:R-:W-:-:S05]  /*a380*/  IMAD.WIDE R2, R2, R27, c[0x0][0x170] ;  /* 0x00005c0002027625 */ /* 0x000fca00078e021b */
[----:B-1----:R-:W-:Y:S01]  /*a390*/  STG.E.128 [R2.64], R4 ;  /* 0x0000000402007986 */ /* 0x002fe2000c101d06 */
[----:B------:R-:W-:Y:S05]  /*a3a0*/  EXIT ;  /* 0x000000000000794d */ /* 0x000fea0003800000 */
.L_x_2:
[----:B------:R-:W-:-:S00]  /*a3b0*/  BRA `(.L_x_2) ;  /* 0xfffffff000007947 */ /* 0x000fc0000383ffff */
[----:B------:R-:W-:-:S00]  /*a3c0*/  NOP ;  /* 0x0000000000007918 */ /* 0x000fc00000000000 */
        /* <DEDUP_REMOVED lines=11> */
.L_x_3:


//--------------------- .nv.shared.triton_mm      --------------------------
	.section	.nv.shared.triton_mm,"aw",@nobits
	.align	16
